//
// Generated by NVIDIA NVVM Compiler
//
// Compiler Build ID: CL-36424714
// Cuda compilation tools, release 13.0, V13.0.88
// Based on NVVM 20.0.0
//

.version 9.0
.target sm_100
.address_size 64

	// .globl	_Z41flashattn_fused_wmma_16x16_batched_kernelPK6__halfS1_S1_Pfii
// _ZZ41flashattn_fused_wmma_16x16_batched_kernelPK6__halfS1_S1_PfiiE11scores_smem has been demoted
// _ZZ41flashattn_fused_wmma_16x16_batched_kernelPK6__halfS1_S1_PfiiE10probs_smem has been demoted
// _ZZ41flashattn_fused_wmma_16x16_batched_kernelPK6__halfS1_S1_PfiiE15probs_half_smem has been demoted

.visible .entry _Z41flashattn_fused_wmma_16x16_batched_kernelPK6__halfS1_S1_Pfii(
	.param .u64 .ptr .align 1 _Z41flashattn_fused_wmma_16x16_batched_kernelPK6__halfS1_S1_Pfii_param_0,
	.param .u64 .ptr .align 1 _Z41flashattn_fused_wmma_16x16_batched_kernelPK6__halfS1_S1_Pfii_param_1,
	.param .u64 .ptr .align 1 _Z41flashattn_fused_wmma_16x16_batched_kernelPK6__halfS1_S1_Pfii_param_2,
	.param .u64 .ptr .align 1 _Z41flashattn_fused_wmma_16x16_batched_kernelPK6__halfS1_S1_Pfii_param_3,
	.param .u32 _Z41flashattn_fused_wmma_16x16_batched_kernelPK6__halfS1_S1_Pfii_param_4,
	.param .u32 _Z41flashattn_fused_wmma_16x16_batched_kernelPK6__halfS1_S1_Pfii_param_5
)
{
	.reg .pred 	%p<8>;
	.reg .b16 	%rs<33>;
	.reg .b32 	%r<77>;
	.reg .b32 	%f<228>;
	.reg .b64 	%rd<18>;
	// demoted variable
	.shared .align 4 .b8 _ZZ41flashattn_fused_wmma_16x16_batched_kernelPK6__halfS1_S1_PfiiE11scores_smem[1024];
	// demoted variable
	.shared .align 4 .b8 _ZZ41flashattn_fused_wmma_16x16_batched_kernelPK6__halfS1_S1_PfiiE10probs_smem[1024];
	// demoted variable
	.shared .align 2 .b8 _ZZ41flashattn_fused_wmma_16x16_batched_kernelPK6__halfS1_S1_PfiiE15probs_half_smem[512];
	ld.param.u64 	%rd4, [_Z41flashattn_fused_wmma_16x16_batched_kernelPK6__halfS1_S1_Pfii_param_1];
	ld.param.u64 	%rd5, [_Z41flashattn_fused_wmma_16x16_batched_kernelPK6__halfS1_S1_Pfii_param_2];
	ld.param.u32 	%r11, [_Z41flashattn_fused_wmma_16x16_batched_kernelPK6__halfS1_S1_Pfii_param_4];
	mov.u32 	%r1, %ctaid.x;
	setp.ge.s32 	%p1, %r1, %r11;
	@%p1 bra 	$L__BB0_11;
	ld.param.u32 	%r71, [_Z41flashattn_fused_wmma_16x16_batched_kernelPK6__halfS1_S1_Pfii_param_5];
	cvta.to.global.u64 	%rd7, %rd4;
	cvta.to.global.u64 	%rd8, %rd5;
	shl.b32 	%r12, %r1, 8;
	mul.wide.u32 	%rd9, %r12, 2;
	add.s64 	%rd1, %rd7, %rd9;
	add.s64 	%rd2, %rd8, %rd9;
	setp.lt.s32 	%p2, %r71, 1;
	@%p2 bra 	$L__BB0_11;
	mov.b32 	%r73, 0;
	mov.u32 	%r14, %tid.x;
	mov.u32 	%r34, _ZZ41flashattn_fused_wmma_16x16_batched_kernelPK6__halfS1_S1_PfiiE11scores_smem;
$L__BB0_3:
	ld.param.u64 	%rd16, [_Z41flashattn_fused_wmma_16x16_batched_kernelPK6__halfS1_S1_Pfii_param_0];
	setp.ne.s32 	%p3, %r14, 0;
	cvta.to.global.u64 	%rd10, %rd16;
	add.s64 	%rd12, %rd10, %rd9;
	mov.b32 	%r17, 16;
	wmma.load.a.sync.aligned.row.m16n16k16.global.f16 	{%r18, %r19, %r20, %r21, %r22, %r23, %r24, %r25}, [%rd12], %r17;
	wmma.load.b.sync.aligned.row.m16n16k16.global.f16 	{%r26, %r27, %r28, %r29, %r30, %r31, %r32, %r33}, [%rd1], %r17;
	mov.f32 	%f1, 0f00000000;
	wmma.mma.sync.aligned.row.row.m16n16k16.f32.f32 {%f2, %f3, %f4, %f5, %f6, %f7, %f8, %f9}, {%r18, %r19, %r20, %r21, %r22, %r23, %r24, %r25}, {%r26, %r27, %r28, %r29, %r30, %r31, %r32, %r33}, {%f1, %f1, %f1, %f1, %f1, %f1, %f1, %f1};
	wmma.store.d.sync.aligned.row.m16n16k16.shared.f32 	[%r34], {%f2, %f3, %f4, %f5, %f6, %f7, %f8, %f9}, %r17;
	bar.sync 	0;
	@%p3 bra 	$L__BB0_10;
	mov.b32 	%r74, 64;
$L__BB0_5:
	add.s32 	%r37, %r34, %r74;
	ld.shared.f32 	%f10, [%r37+-64];
	mul.f32 	%f11, %f10, 0f3E800000;
	st.shared.f32 	[%r37+-64], %f11;
	ld.shared.f32 	%f12, [%r37+-60];
	mul.f32 	%f13, %f12, 0f3E800000;
	st.shared.f32 	[%r37+-60], %f13;
	ld.shared.f32 	%f14, [%r37+-56];
	mul.f32 	%f15, %f14, 0f3E800000;
	st.shared.f32 	[%r37+-56], %f15;
	ld.shared.f32 	%f16, [%r37+-52];
	mul.f32 	%f17, %f16, 0f3E800000;
	st.shared.f32 	[%r37+-52], %f17;
	ld.shared.f32 	%f18, [%r37+-48];
	mul.f32 	%f19, %f18, 0f3E800000;
	st.shared.f32 	[%r37+-48], %f19;
	ld.shared.f32 	%f20, [%r37+-44];
	mul.f32 	%f21, %f20, 0f3E800000;
	st.shared.f32 	[%r37+-44], %f21;
	ld.shared.f32 	%f22, [%r37+-40];
	mul.f32 	%f23, %f22, 0f3E800000;
	st.shared.f32 	[%r37+-40], %f23;
	ld.shared.f32 	%f24, [%r37+-36];
	mul.f32 	%f25, %f24, 0f3E800000;
	st.shared.f32 	[%r37+-36], %f25;
	ld.shared.f32 	%f26, [%r37+-32];
	mul.f32 	%f27, %f26, 0f3E800000;
	st.shared.f32 	[%r37+-32], %f27;
	ld.shared.f32 	%f28, [%r37+-28];
	mul.f32 	%f29, %f28, 0f3E800000;
	st.shared.f32 	[%r37+-28], %f29;
	ld.shared.f32 	%f30, [%r37+-24];
	mul.f32 	%f31, %f30, 0f3E800000;
	st.shared.f32 	[%r37+-24], %f31;
	ld.shared.f32 	%f32, [%r37+-20];
	mul.f32 	%f33, %f32, 0f3E800000;
	st.shared.f32 	[%r37+-20], %f33;
	ld.shared.f32 	%f34, [%r37+-16];
	mul.f32 	%f35, %f34, 0f3E800000;
	st.shared.f32 	[%r37+-16], %f35;
	ld.shared.f32 	%f36, [%r37+-12];
	mul.f32 	%f37, %f36, 0f3E800000;
	st.shared.f32 	[%r37+-12], %f37;
	ld.shared.f32 	%f38, [%r37+-8];
	mul.f32 	%f39, %f38, 0f3E800000;
	st.shared.f32 	[%r37+-8], %f39;
	ld.shared.f32 	%f40, [%r37+-4];
	mul.f32 	%f41, %f40, 0f3E800000;
	st.shared.f32 	[%r37+-4], %f41;
	ld.shared.f32 	%f42, [%r37];
	mul.f32 	%f43, %f42, 0f3E800000;
	st.shared.f32 	[%r37], %f43;
	ld.shared.f32 	%f44, [%r37+4];
	mul.f32 	%f45, %f44, 0f3E800000;
	st.shared.f32 	[%r37+4], %f45;
	ld.shared.f32 	%f46, [%r37+8];
	mul.f32 	%f47, %f46, 0f3E800000;
	st.shared.f32 	[%r37+8], %f47;
	ld.shared.f32 	%f48, [%r37+12];
	mul.f32 	%f49, %f48, 0f3E800000;
	st.shared.f32 	[%r37+12], %f49;
	ld.shared.f32 	%f50, [%r37+16];
	mul.f32 	%f51, %f50, 0f3E800000;
	st.shared.f32 	[%r37+16], %f51;
	ld.shared.f32 	%f52, [%r37+20];
	mul.f32 	%f53, %f52, 0f3E800000;
	st.shared.f32 	[%r37+20], %f53;
	ld.shared.f32 	%f54, [%r37+24];
	mul.f32 	%f55, %f54, 0f3E800000;
	st.shared.f32 	[%r37+24], %f55;
	ld.shared.f32 	%f56, [%r37+28];
	mul.f32 	%f57, %f56, 0f3E800000;
	st.shared.f32 	[%r37+28], %f57;
	ld.shared.f32 	%f58, [%r37+32];
	mul.f32 	%f59, %f58, 0f3E800000;
	st.shared.f32 	[%r37+32], %f59;
	ld.shared.f32 	%f60, [%r37+36];
	mul.f32 	%f61, %f60, 0f3E800000;
	st.shared.f32 	[%r37+36], %f61;
	ld.shared.f32 	%f62, [%r37+40];
	mul.f32 	%f63, %f62, 0f3E800000;
	st.shared.f32 	[%r37+40], %f63;
	ld.shared.f32 	%f64, [%r37+44];
	mul.f32 	%f65, %f64, 0f3E800000;
	st.shared.f32 	[%r37+44], %f65;
	ld.shared.f32 	%f66, [%r37+48];
	mul.f32 	%f67, %f66, 0f3E800000;
	st.shared.f32 	[%r37+48], %f67;
	ld.shared.f32 	%f68, [%r37+52];
	mul.f32 	%f69, %f68, 0f3E800000;
	st.shared.f32 	[%r37+52], %f69;
	ld.shared.f32 	%f70, [%r37+56];
	mul.f32 	%f71, %f70, 0f3E800000;
	st.shared.f32 	[%r37+56], %f71;
	ld.shared.f32 	%f72, [%r37+60];
	mul.f32 	%f73, %f72, 0f3E800000;
	st.shared.f32 	[%r37+60], %f73;
	add.s32 	%r74, %r74, 128;
	setp.ne.s32 	%p4, %r74, 1088;
	@%p4 bra 	$L__BB0_5;
	mov.b32 	%r75, 0;
$L__BB0_7:
	shl.b32 	%r39, %r75, 6;
	mov.u32 	%r40, _ZZ41flashattn_fused_wmma_16x16_batched_kernelPK6__halfS1_S1_PfiiE11scores_smem;
	add.s32 	%r41, %r40, %r39;
	ld.shared.f32 	%f74, [%r41];
	max.f32 	%f75, %f74, 0fF149F2CA;
	ld.shared.f32 	%f76, [%r41+4];
	max.f32 	%f77, %f75, %f76;
	ld.shared.f32 	%f78, [%r41+8];
	max.f32 	%f79, %f77, %f78;
	ld.shared.f32 	%f80, [%r41+12];
	max.f32 	%f81, %f79, %f80;
	ld.shared.f32 	%f82, [%r41+16];
	max.f32 	%f83, %f81, %f82;
	ld.shared.f32 	%f84, [%r41+20];
	max.f32 	%f85, %f83, %f84;
	ld.shared.f32 	%f86, [%r41+24];
	max.f32 	%f87, %f85, %f86;
	ld.shared.f32 	%f88, [%r41+28];
	max.f32 	%f89, %f87, %f88;
	ld.shared.f32 	%f90, [%r41+32];
	max.f32 	%f91, %f89, %f90;
	ld.shared.f32 	%f92, [%r41+36];
	max.f32 	%f93, %f91, %f92;
	ld.shared.f32 	%f94, [%r41+40];
	max.f32 	%f95, %f93, %f94;
	ld.shared.f32 	%f96, [%r41+44];
	max.f32 	%f97, %f95, %f96;
	ld.shared.f32 	%f98, [%r41+48];
	max.f32 	%f99, %f97, %f98;
	ld.shared.f32 	%f100, [%r41+52];
	max.f32 	%f101, %f99, %f100;
	ld.shared.f32 	%f102, [%r41+56];
	max.f32 	%f103, %f101, %f102;
	ld.shared.f32 	%f104, [%r41+60];
	max.f32 	%f105, %f103, %f104;
	sub.f32 	%f106, %f74, %f105;
	mul.f32 	%f107, %f106, 0f3FB8AA3B;
	ex2.approx.f32 	%f108, %f107;
	mov.u32 	%r42, _ZZ41flashattn_fused_wmma_16x16_batched_kernelPK6__halfS1_S1_PfiiE10probs_smem;
	add.s32 	%r43, %r42, %r39;
	add.f32 	%f109, %f108, 0f00000000;
	sub.f32 	%f110, %f76, %f105;
	mul.f32 	%f111, %f110, 0f3FB8AA3B;
	ex2.approx.f32 	%f112, %f111;
	add.f32 	%f113, %f109, %f112;
	sub.f32 	%f114, %f78, %f105;
	mul.f32 	%f115, %f114, 0f3FB8AA3B;
	ex2.approx.f32 	%f116, %f115;
	add.f32 	%f117, %f113, %f116;
	sub.f32 	%f118, %f80, %f105;
	mul.f32 	%f119, %f118, 0f3FB8AA3B;
	ex2.approx.f32 	%f120, %f119;
	add.f32 	%f121, %f117, %f120;
	sub.f32 	%f122, %f82, %f105;
	mul.f32 	%f123, %f122, 0f3FB8AA3B;
	ex2.approx.f32 	%f124, %f123;
	add.f32 	%f125, %f121, %f124;
	sub.f32 	%f126, %f84, %f105;
	mul.f32 	%f127, %f126, 0f3FB8AA3B;
	ex2.approx.f32 	%f128, %f127;
	add.f32 	%f129, %f125, %f128;
	sub.f32 	%f130, %f86, %f105;
	mul.f32 	%f131, %f130, 0f3FB8AA3B;
	ex2.approx.f32 	%f132, %f131;
	add.f32 	%f133, %f129, %f132;
	sub.f32 	%f134, %f88, %f105;
	mul.f32 	%f135, %f134, 0f3FB8AA3B;
	ex2.approx.f32 	%f136, %f135;
	add.f32 	%f137, %f133, %f136;
	sub.f32 	%f138, %f90, %f105;
	mul.f32 	%f139, %f138, 0f3FB8AA3B;
	ex2.approx.f32 	%f140, %f139;
	add.f32 	%f141, %f137, %f140;
	sub.f32 	%f142, %f92, %f105;
	mul.f32 	%f143, %f142, 0f3FB8AA3B;
	ex2.approx.f32 	%f144, %f143;
	add.f32 	%f145, %f141, %f144;
	sub.f32 	%f146, %f94, %f105;
	mul.f32 	%f147, %f146, 0f3FB8AA3B;
	ex2.approx.f32 	%f148, %f147;
	add.f32 	%f149, %f145, %f148;
	sub.f32 	%f150, %f96, %f105;
	mul.f32 	%f151, %f150, 0f3FB8AA3B;
	ex2.approx.f32 	%f152, %f151;
	add.f32 	%f153, %f149, %f152;
	sub.f32 	%f154, %f98, %f105;
	mul.f32 	%f155, %f154, 0f3FB8AA3B;
	ex2.approx.f32 	%f156, %f155;
	add.f32 	%f157, %f153, %f156;
	sub.f32 	%f158, %f100, %f105;
	mul.f32 	%f159, %f158, 0f3FB8AA3B;
	ex2.approx.f32 	%f160, %f159;
	add.f32 	%f161, %f157, %f160;
	sub.f32 	%f162, %f102, %f105;
	mul.f32 	%f163, %f162, 0f3FB8AA3B;
	ex2.approx.f32 	%f164, %f163;
	add.f32 	%f165, %f161, %f164;
	sub.f32 	%f166, %f104, %f105;
	mul.f32 	%f167, %f166, 0f3FB8AA3B;
	ex2.approx.f32 	%f168, %f167;
	add.f32 	%f169, %f165, %f168;
	rcp.rn.f32 	%f170, %f169;
	mul.f32 	%f171, %f170, %f108;
	st.shared.f32 	[%r43], %f171;
	mul.f32 	%f172, %f170, %f112;
	st.shared.f32 	[%r43+4], %f172;
	mul.f32 	%f173, %f170, %f116;
	st.shared.f32 	[%r43+8], %f173;
	mul.f32 	%f174, %f170, %f120;
	st.shared.f32 	[%r43+12], %f174;
	mul.f32 	%f175, %f170, %f124;
	st.shared.f32 	[%r43+16], %f175;
	mul.f32 	%f176, %f170, %f128;
	st.shared.f32 	[%r43+20], %f176;
	mul.f32 	%f177, %f170, %f132;
	st.shared.f32 	[%r43+24], %f177;
	mul.f32 	%f178, %f170, %f136;
	st.shared.f32 	[%r43+28], %f178;
	mul.f32 	%f179, %f170, %f140;
	st.shared.f32 	[%r43+32], %f179;
	mul.f32 	%f180, %f170, %f144;
	st.shared.f32 	[%r43+36], %f180;
	mul.f32 	%f181, %f170, %f148;
	st.shared.f32 	[%r43+40], %f181;
	mul.f32 	%f182, %f170, %f152;
	st.shared.f32 	[%r43+44], %f182;
	mul.f32 	%f183, %f170, %f156;
	st.shared.f32 	[%r43+48], %f183;
	mul.f32 	%f184, %f170, %f160;
	st.shared.f32 	[%r43+52], %f184;
	mul.f32 	%f185, %f170, %f164;
	st.shared.f32 	[%r43+56], %f185;
	mul.f32 	%f186, %f170, %f168;
	st.shared.f32 	[%r43+60], %f186;
	add.s32 	%r75, %r75, 1;
	setp.ne.s32 	%p5, %r75, 16;
	@%p5 bra 	$L__BB0_7;
	mov.b32 	%r76, 0;
$L__BB0_9:
	shl.b32 	%r45, %r76, 2;
	add.s32 	%r47, %r42, %r45;
	ld.shared.f32 	%f187, [%r47];
	// begin inline asm
	{  cvt.rn.f16.f32 %rs1, %f187;}

	// end inline asm
	shl.b32 	%r48, %r76, 1;
	mov.u32 	%r49, _ZZ41flashattn_fused_wmma_16x16_batched_kernelPK6__halfS1_S1_PfiiE15probs_half_smem;
	add.s32 	%r50, %r49, %r48;
	st.shared.u16 	[%r50], %rs1;
	ld.shared.f32 	%f188, [%r47+4];
	// begin inline asm
	{  cvt.rn.f16.f32 %rs2, %f188;}

	// end inline asm
	st.shared.u16 	[%r50+2], %rs2;
	ld.shared.f32 	%f189, [%r47+8];
	// begin inline asm
	{  cvt.rn.f16.f32 %rs3, %f189;}

	// end inline asm
	st.shared.u16 	[%r50+4], %rs3;
	ld.shared.f32 	%f190, [%r47+12];
	// begin inline asm
	{  cvt.rn.f16.f32 %rs4, %f190;}

	// end inline asm
	st.shared.u16 	[%r50+6], %rs4;
	ld.shared.f32 	%f191, [%r47+16];
	// begin inline asm
	{  cvt.rn.f16.f32 %rs5, %f191;}

	// end inline asm
	st.shared.u16 	[%r50+8], %rs5;
	ld.shared.f32 	%f192, [%r47+20];
	// begin inline asm
	{  cvt.rn.f16.f32 %rs6, %f192;}

	// end inline asm
	st.shared.u16 	[%r50+10], %rs6;
	ld.shared.f32 	%f193, [%r47+24];
	// begin inline asm
	{  cvt.rn.f16.f32 %rs7, %f193;}

	// end inline asm
	st.shared.u16 	[%r50+12], %rs7;
	ld.shared.f32 	%f194, [%r47+28];
	// begin inline asm
	{  cvt.rn.f16.f32 %rs8, %f194;}

	// end inline asm
	st.shared.u16 	[%r50+14], %rs8;
	ld.shared.f32 	%f195, [%r47+32];
	// begin inline asm
	{  cvt.rn.f16.f32 %rs9, %f195;}

	// end inline asm
	st.shared.u16 	[%r50+16], %rs9;
	ld.shared.f32 	%f196, [%r47+36];
	// begin inline asm
	{  cvt.rn.f16.f32 %rs10, %f196;}

	// end inline asm
	st.shared.u16 	[%r50+18], %rs10;
	ld.shared.f32 	%f197, [%r47+40];
	// begin inline asm
	{  cvt.rn.f16.f32 %rs11, %f197;}

	// end inline asm
	st.shared.u16 	[%r50+20], %rs11;
	ld.shared.f32 	%f198, [%r47+44];
	// begin inline asm
	{  cvt.rn.f16.f32 %rs12, %f198;}

	// end inline asm
	st.shared.u16 	[%r50+22], %rs12;
	ld.shared.f32 	%f199, [%r47+48];
	// begin inline asm
	{  cvt.rn.f16.f32 %rs13, %f199;}

	// end inline asm
	st.shared.u16 	[%r50+24], %rs13;
	ld.shared.f32 	%f200, [%r47+52];
	// begin inline asm
	{  cvt.rn.f16.f32 %rs14, %f200;}

	// end inline asm
	st.shared.u16 	[%r50+26], %rs14;
	ld.shared.f32 	%f201, [%r47+56];
	// begin inline asm
	{  cvt.rn.f16.f32 %rs15, %f201;}

	// end inline asm
	st.shared.u16 	[%r50+28], %rs15;
	ld.shared.f32 	%f202, [%r47+60];
	// begin inline asm
	{  cvt.rn.f16.f32 %rs16, %f202;}

	// end inline asm
	st.shared.u16 	[%r50+30], %rs16;
	ld.shared.f32 	%f203, [%r47+64];
	// begin inline asm
	{  cvt.rn.f16.f32 %rs17, %f203;}

	// end inline asm
	st.shared.u16 	[%r50+32], %rs17;
	ld.shared.f32 	%f204, [%r47+68];
	// begin inline asm
	{  cvt.rn.f16.f32 %rs18, %f204;}

	// end inline asm
	st.shared.u16 	[%r50+34], %rs18;
	ld.shared.f32 	%f205, [%r47+72];
	// begin inline asm
	{  cvt.rn.f16.f32 %rs19, %f205;}

	// end inline asm
	st.shared.u16 	[%r50+36], %rs19;
	ld.shared.f32 	%f206, [%r47+76];
	// begin inline asm
	{  cvt.rn.f16.f32 %rs20, %f206;}

	// end inline asm
	st.shared.u16 	[%r50+38], %rs20;
	ld.shared.f32 	%f207, [%r47+80];
	// begin inline asm
	{  cvt.rn.f16.f32 %rs21, %f207;}

	// end inline asm
	st.shared.u16 	[%r50+40], %rs21;
	ld.shared.f32 	%f208, [%r47+84];
	// begin inline asm
	{  cvt.rn.f16.f32 %rs22, %f208;}

	// end inline asm
	st.shared.u16 	[%r50+42], %rs22;
	ld.shared.f32 	%f209, [%r47+88];
	// begin inline asm
	{  cvt.rn.f16.f32 %rs23, %f209;}

	// end inline asm
	st.shared.u16 	[%r50+44], %rs23;
	ld.shared.f32 	%f210, [%r47+92];
	// begin inline asm
	{  cvt.rn.f16.f32 %rs24, %f210;}

	// end inline asm
	st.shared.u16 	[%r50+46], %rs24;
	ld.shared.f32 	%f211, [%r47+96];
	// begin inline asm
	{  cvt.rn.f16.f32 %rs25, %f211;}

	// end inline asm
	st.shared.u16 	[%r50+48], %rs25;
	ld.shared.f32 	%f212, [%r47+100];
	// begin inline asm
	{  cvt.rn.f16.f32 %rs26, %f212;}

	// end inline asm
	st.shared.u16 	[%r50+50], %rs26;
	ld.shared.f32 	%f213, [%r47+104];
	// begin inline asm
	{  cvt.rn.f16.f32 %rs27, %f213;}

	// end inline asm
	st.shared.u16 	[%r50+52], %rs27;
	ld.shared.f32 	%f214, [%r47+108];
	// begin inline asm
	{  cvt.rn.f16.f32 %rs28, %f214;}

	// end inline asm
	st.shared.u16 	[%r50+54], %rs28;
	ld.shared.f32 	%f215, [%r47+112];
	// begin inline asm
	{  cvt.rn.f16.f32 %rs29, %f215;}

	// end inline asm
	st.shared.u16 	[%r50+56], %rs29;
	ld.shared.f32 	%f216, [%r47+116];
	// begin inline asm
	{  cvt.rn.f16.f32 %rs30, %f216;}

	// end inline asm
	st.shared.u16 	[%r50+58], %rs30;
	ld.shared.f32 	%f217, [%r47+120];
	// begin inline asm
	{  cvt.rn.f16.f32 %rs31, %f217;}

	// end inline asm
	st.shared.u16 	[%r50+60], %rs31;
	ld.shared.f32 	%f218, [%r47+124];
	// begin inline asm
	{  cvt.rn.f16.f32 %rs32, %f218;}

	// end inline asm
	st.shared.u16 	[%r50+62], %rs32;
	add.s32 	%r76, %r76, 32;
	setp.ne.s32 	%p6, %r76, 256;
	@%p6 bra 	$L__BB0_9;
$L__BB0_10:
	ld.param.u32 	%r72, [_Z41flashattn_fused_wmma_16x16_batched_kernelPK6__halfS1_S1_Pfii_param_5];
	ld.param.u64 	%rd17, [_Z41flashattn_fused_wmma_16x16_batched_kernelPK6__halfS1_S1_Pfii_param_3];
	bar.sync 	0;
	mov.u32 	%r51, _ZZ41flashattn_fused_wmma_16x16_batched_kernelPK6__halfS1_S1_PfiiE15probs_half_smem;
	mov.b32 	%r52, 16;
	wmma.load.a.sync.aligned.row.m16n16k16.shared.f16 	{%r53, %r54, %r55, %r56, %r57, %r58, %r59, %r60}, [%r51], %r52;
	wmma.load.b.sync.aligned.row.m16n16k16.global.f16 	{%r61, %r62, %r63, %r64, %r65, %r66, %r67, %r68}, [%rd2], %r52;
	mov.f32 	%f219, 0f00000000;
	wmma.mma.sync.aligned.row.row.m16n16k16.f32.f32 {%f220, %f221, %f222, %f223, %f224, %f225, %f226, %f227}, {%r53, %r54, %r55, %r56, %r57, %r58, %r59, %r60}, {%r61, %r62, %r63, %r64, %r65, %r66, %r67, %r68}, {%f219, %f219, %f219, %f219, %f219, %f219, %f219, %f219};
	cvta.to.global.u64 	%rd13, %rd17;
	mov.u32 	%r69, %ctaid.x;
	shl.b32 	%r70, %r69, 8;
	mul.wide.u32 	%rd14, %r70, 4;
	add.s64 	%rd15, %rd13, %rd14;
	wmma.store.d.sync.aligned.row.m16n16k16.global.f32 	[%rd15], {%f220, %f221, %f222, %f223, %f224, %f225, %f226, %f227}, %r52;
	bar.sync 	0;
	add.s32 	%r73, %r73, 1;
	setp.ne.s32 	%p7, %r73, %r72;
	@%p7 bra 	$L__BB0_3;
$L__BB0_11:
	ret;

}


// ===== COMPILED SASS (sm_100) =====

	.target	sm_100

	.elftype	@"ET_EXEC"


//--------------------- .note.nv.tkinfo           --------------------------
	.section	.note.nv.tkinfo,"",@"SHT_NOTE"
	.sectionflags	@"SHF_NOTE_NV_TKINFO"
	.tkinfo
        /*0018*/ 	.word	0x00000002
        /*0030*/ 	.string	""
        /*0030*/ 	.string	"ptxas"
        /*0030*/ 	.string	"Cuda compilation tools, release 13.0, V13.0.88"
        /*0030*/ 	.string	"Build cuda_13.0.r13.0/compiler.36424714_0"
        /*0030*/ 	.string	"-arch sm_100 -m 64 "



//--------------------- .note.nv.cuinfo           --------------------------
	.section	.note.nv.cuinfo,"",@"SHT_NOTE"
	.sectionflags	@"SHF_NOTE_NV_CUINFO"
        /*0018*/ 	.short	0x0002
        /*001a*/ 	.short	0x0064
        /*001c*/ 	.short	0x0082
	.zero		2


//--------------------- .nv.info                  --------------------------
	.section	.nv.info,"",@"SHT_CUDA_INFO"
	.align	4


	//----- nvinfo : EIATTR_REGCOUNT
	.align		4
        /*0000*/ 	.byte	0x04, 0x2f
        /*0002*/ 	.short	(.L_1 - .L_0)
	.align		4
.L_0:
        /*0004*/ 	.word	index@(_Z41flashattn_fused_wmma_16x16_batched_kernelPK6__halfS1_S1_Pfii)
        /*0008*/ 	.word	0x00000020


	//----- nvinfo : EIATTR_FRAME_SIZE
	.align		4
.L_1:
        /*000c*/ 	.byte	0x04, 0x11
        /*000e*/ 	.short	(.L_3 - .L_2)
	.align		4
.L_2:
        /*0010*/ 	.word	index@($__internal_0_$__cuda_sm20_rcp_rn_f32_slowpath)
        /*0014*/ 	.word	0x00000000


	//----- nvinfo : EIATTR_FRAME_SIZE
	.align		4
.L_3:
        /*0018*/ 	.byte	0x04, 0x11
        /*001a*/ 	.short	(.L_5 - .L_4)
	.align		4
.L_4:
        /*001c*/ 	.word	index@(_Z41flashattn_fused_wmma_16x16_batched_kernelPK6__halfS1_S1_Pfii)
        /*0020*/ 	.word	0x00000000


	//----- nvinfo : EIATTR_MIN_STACK_SIZE
	.align		4
.L_5:
        /*0024*/ 	.byte	0x04, 0x12
        /*0026*/ 	.short	(.L_7 - .L_6)
	.align		4
.L_6:
        /*0028*/ 	.word	index@(_Z41flashattn_fused_wmma_16x16_batched_kernelPK6__halfS1_S1_Pfii)
        /*002c*/ 	.word	0x00000000
.L_7:


//--------------------- .nv.compat                --------------------------
	.section	.nv.compat,"",@"SHT_CUDA_COMPAT_INFO"
	.align	4
        /*0000*/ 	.byte	0x02, 0x09, 0x00, 0x00, 0x02, 0x02, 0x01, 0x00, 0x02, 0x05, 0x05, 0x00, 0x03, 0x07, 0x01, 0x01
        /*0010*/ 	.byte	0x02, 0x03, 0x00, 0x00, 0x02, 0x06, 0x01, 0x00, 0x04, 0x0b, 0x08, 0x00, 0x01, 0x00, 0x00, 0x00
        /*0020*/ 	.byte	0x00, 0x00, 0x00, 0x00


//--------------------- .nv.info._Z41flashattn_fused_wmma_16x16_batched_kernelPK6__halfS1_S1_Pfii --------------------------
	.section	.nv.info._Z41flashattn_fused_wmma_16x16_batched_kernelPK6__halfS1_S1_Pfii,"",@"SHT_CUDA_INFO"
	.sectionflags	@""
	.align	4


	//----- nvinfo : EIATTR_CUDA_API_VERSION
	.align		4
        /*0000*/ 	.byte	0x04, 0x37
        /*0002*/ 	.short	(.L_9 - .L_8)
.L_8:
        /*0004*/ 	.word	0x00000082


	//----- nvinfo : EIATTR_KPARAM_INFO
	.align		4
.L_9:
        /*0008*/ 	.byte	0x04, 0x17
        /*000a*/ 	.short	(.L_11 - .L_10)
.L_10:
        /*000c*/ 	.word	0x00000000
        /*0010*/ 	.short	0x0005
        /*0012*/ 	.short	0x0024
        /*0014*/ 	.byte	0x00, 0xf0, 0x11, 0x00


	//----- nvinfo : EIATTR_KPARAM_INFO
	.align		4
.L_11:
        /*0018*/ 	.byte	0x04, 0x17
        /*001a*/ 	.short	(.L_13 - .L_12)
.L_12:
        /*001c*/ 	.word	0x00000000
        /*0020*/ 	.short	0x0004
        /*0022*/ 	.short	0x0020
        /*0024*/ 	.byte	0x00, 0xf0, 0x11, 0x00


	//----- nvinfo : EIATTR_KPARAM_INFO
	.align		4
.L_13:
        /*0028*/ 	.byte	0x04, 0x17
        /*002a*/ 	.short	(.L_15 - .L_14)
.L_14:
        /*002c*/ 	.word	0x00000000
        /*0030*/ 	.short	0x0003
        /*0032*/ 	.short	0x0018
        /*0034*/ 	.byte	0x00, 0xf5, 0x21, 0x00


	//----- nvinfo : EIATTR_KPARAM_INFO
	.align		4
.L_15:
        /*0038*/ 	.byte	0x04, 0x17
        /*003a*/ 	.short	(.L_17 - .L_16)
.L_16:
        /*003c*/ 	.word	0x00000000
        /*0040*/ 	.short	0x0002
        /*0042*/ 	.short	0x0010
        /*0044*/ 	.byte	0x00, 0xf5, 0x21, 0x00


	//----- nvinfo : EIATTR_KPARAM_INFO
	.align		4
.L_17:
        /*0048*/ 	.byte	0x04, 0x17
        /*004a*/ 	.short	(.L_19 - .L_18)
.L_18:
        /*004c*/ 	.word	0x00000000
        /*0050*/ 	.short	0x0001
        /*0052*/ 	.short	0x0008
        /*0054*/ 	.byte	0x00, 0xf5, 0x21, 0x00


	//----- nvinfo : EIATTR_KPARAM_INFO
	.align		4
.L_19:
        /*0058*/ 	.byte	0x04, 0x17
        /*005a*/ 	.short	(.L_21 - .L_20)
.L_20:
        /*005c*/ 	.word	0x00000000
        /*0060*/ 	.short	0x0000
        /*0062*/ 	.short	0x0000
        /*0064*/ 	.byte	0x00, 0xf5, 0x21, 0x00


	//----- nvinfo : EIATTR_SPARSE_MMA_MASK
	.align		4
.L_21:
        /*0068*/ 	.byte	0x03, 0x50
        /*006a*/ 	.short	0x0000


	//----- nvinfo : EIATTR_WMMA_USED
	.align		4
        /*006c*/ 	.byte	0x01, 0x2b
	.zero		2


	//----- nvinfo : EIATTR_MAXREG_COUNT
	.align		4
        /*0070*/ 	.byte	0x03, 0x1b
        /*0072*/ 	.short	0x00ff


	//----- nvinfo : EIATTR_NUM_BARRIERS
	.align		4
        /*0074*/ 	.byte	0x02, 0x4c
        /*0076*/ 	.byte	0x01
	.zero		1


	//----- nvinfo : EIATTR_MERCURY_ISA_VERSION
	.align		4
        /*0078*/ 	.byte	0x03, 0x5f
        /*007a*/ 	.short	0x0101


	//----- nvinfo : EIATTR_VRC_CTA_INIT_COUNT
	.align		4
        /*007c*/ 	.byte	0x02, 0x4a
	.zero		1
	.zero		1


	//----- nvinfo : EIATTR_EXIT_INSTR_OFFSETS
	.align		4
        /*0080*/ 	.byte	0x04, 0x1c
        /*0082*/ 	.short	(.L_23 - .L_22)


	//   ....[0]....
.L_22:
        /*0084*/ 	.word	0x00000040


	//   ....[1]....
        /*0088*/ 	.word	0x00000070


	//   ....[2]....
        /*008c*/ 	.word	0x00001f90


	//----- nvinfo : EIATTR_CRS_STACK_SIZE
	.align		4
.L_23:
        /*0090*/ 	.byte	0x04, 0x1e
        /*0092*/ 	.short	(.L_25 - .L_24)
.L_24:
        /*0094*/ 	.word	0x00000000


	//----- nvinfo : EIATTR_CBANK_PARAM_SIZE
	.align		4
.L_25:
        /*0098*/ 	.byte	0x03, 0x19
        /*009a*/ 	.short	0x0028


	//----- nvinfo : EIATTR_PARAM_CBANK
	.align		4
        /*009c*/ 	.byte	0x04, 0x0a
        /*009e*/ 	.short	(.L_27 - .L_26)
	.align		4
.L_26:
        /*00a0*/ 	.word	index@(.nv.constant0._Z41flashattn_fused_wmma_16x16_batched_kernelPK6__halfS1_S1_Pfii)
        /*00a4*/ 	.short	0x0380
        /*00a6*/ 	.short	0x0028


	//----- nvinfo : EIATTR_SW_WAR
	.align		4
.L_27:
        /*00a8*/ 	.byte	0x04, 0x36
        /*00aa*/ 	.short	(.L_29 - .L_28)
.L_28:
        /*00ac*/ 	.word	0x00000008
.L_29:


//--------------------- .nv.callgraph             --------------------------
	.section	.nv.callgraph,"",@"SHT_CUDA_CALLGRAPH"
	.align	4
	.sectionentsize	8
	.align		4
        /*0000*/ 	.word	0x00000000
	.align		4
        /*0004*/ 	.word	0xffffffff
	.align		4
        /*0008*/ 	.word	0x00000000
	.align		4
        /*000c*/ 	.word	0xfffffffe
	.align		4
        /*0010*/ 	.word	0x00000000
	.align		4
        /*0014*/ 	.word	0xfffffffd
	.align		4
        /*0018*/ 	.word	0x00000000
	.align		4
        /*001c*/ 	.word	0xfffffffc


//--------------------- .text._Z41flashattn_fused_wmma_16x16_batched_kernelPK6__halfS1_S1_Pfii --------------------------
	.section	.text._Z41flashattn_fused_wmma_16x16_batched_kernelPK6__halfS1_S1_Pfii,"ax",@progbits
	.align	128
        .global         _Z41flashattn_fused_wmma_16x16_batched_kernelPK6__halfS1_S1_Pfii
        .type           _Z41flashattn_fused_wmma_16x16_batched_kernelPK6__halfS1_S1_Pfii,@function
        .size           _Z41flashattn_fused_wmma_16x16_batched_kernelPK6__halfS1_S1_Pfii,(.L_x_13 - _Z41flashattn_fused_wmma_16x16_batched_kernelPK6__halfS1_S1_Pfii)
        .other          _Z41flashattn_fused_wmma_16x16_batched_kernelPK6__halfS1_S1_Pfii,@"STO_CUDA_ENTRY STV_DEFAULT"
_Z41flashattn_fused_wmma_16x16_batched_kernelPK6__halfS1_S1_Pfii:
.text._Z41flashattn_fused_wmma_16x16_batched_kernelPK6__halfS1_S1_Pfii:
[----:B------:R-:W-:Y:S08]  /*0000*/  LDC R1, c[0x0][0x37c] ;  /* 0x0000df00ff017b82 */ /* 0x000ff00000000800 */
[----:B------:R-:W0:Y:S08]  /*0010*/  S2UR UR5, SR_CTAID.X ;  /* 0x00000000000579c3 */ /* 0x000e300000002500 */
[----:B------:R-:W0:Y:S02]  /*0020*/  LDC R0, c[0x0][0x3a0] ;  /* 0x0000e800ff007b82 */ /* 0x000e240000000800 */
[----:B0-----:R-:W-:-:S13]  /*0030*/  ISETP.LE.AND P0, PT, R0, UR5, PT ;  /* 0x0000000500007c0c */ /* 0x001fda000bf03270 */
[----:B------:R-:W-:Y:S05]  /*0040*/  @P0 EXIT ;  /* 0x000000000000094d */ /* 0x000fea0003800000 */
[----:B------:R-:W0:Y:S02]  /*0050*/  LDC R0, c[0x0][0x3a4] ;  /* 0x0000e900ff007b82 */ /* 0x000e240000000800 */
[----:B0-----:R-:W-:-:S13]  /*0060*/  ISETP.GE.AND P0, PT, R0, 0x1, PT ;  /* 0x000000010000780c */ /* 0x001fda0003f06270 */
[----:B------:R-:W-:Y:S05]  /*0070*/  @!P0 EXIT ;  /* 0x000000000000894d */ /* 0x000fea0003800000 */
[----:B------:R-:W0:Y:S01]  /*0080*/  S2UR UR10, SR_CgaCtaId ;  /* 0x00000000000a79c3 */ /* 0x000e220000008800 */
[----:B------:R-:W1:Y:S01]  /*0090*/  S2R R0, SR_TID.X ;  /* 0x0000000000007919 */ /* 0x000e620000002100 */
[----:B------:R-:W2:Y:S01]  /*00a0*/  LDCU.64 UR6, c[0x0][0x388] ;  /* 0x00007100ff0677ac */ /* 0x000ea20008000a00 */
[----:B------:R-:W3:Y:S01]  /*00b0*/  LDCU.64 UR8, c[0x0][0x390] ;  /* 0x00007200ff0877ac */ /* 0x000ee20008000a00 */
[----:B------:R-:W-:Y:S01]  /*00c0*/  UMOV UR4, 0x400 ;  /* 0x0000040000047882 */ /* 0x000fe20000000000 */
[----:B------:R-:W-:Y:S01]  /*00d0*/  USHF.L.U32 UR5, UR5, 0x8, URZ ;  /* 0x0000000805057899 */ /* 0x000fe200080006ff */
[----:B------:R-:W4:Y:S03]  /*00e0*/  LDCU.64 UR12, c[0x0][0x358] ;  /* 0x00006b00ff0c77ac */ /* 0x000f260008000a00 */
[----:B--2---:R-:W-:Y:S02]  /*00f0*/  UIMAD.WIDE.U32 UR6, UR5, 0x2, UR6 ;  /* 0x00000002050678a5 */ /* 0x004fe4000f8e0006 */
[----:B0-----:R-:W-:-:S02]  /*0100*/  ULEA UR4, UR10, UR4, 0x18 ;  /* 0x000000040a047291 */ /* 0x001fc4000f8ec0ff */
[----:B---3--:R-:W-:-:S04]  /*0110*/  UIMAD.WIDE.U32 UR8, UR5, 0x2, UR8 ;  /* 0x00000002050878a5 */ /* 0x008fc8000f8e0008 */
[----:B------:R-:W-:Y:S01]  /*0120*/  MOV R3, UR4 ;  /* 0x0000000400037c02 */ /* 0x000fe20008000f00 */
[----:B----4-:R-:W-:-:S07]  /*0130*/  UMOV UR4, URZ ;  /* 0x000000ff00047c82 */ /* 0x010fce0008000000 */
.L_x_7:
[----:B0-----:R-:W0:Y:S01]  /*0140*/  S2R R5, SR_LANEID ;  /* 0x0000000000057919 */ /* 0x001e220000000000 */
[----:B------:R-:W-:Y:S01]  /*0150*/  IMAD.MOV.U32 R9, RZ, RZ, RZ ;  /* 0x000000ffff097224 */ /* 0x000fe200078e00ff */
[----:B------:R-:W2:Y:S01]  /*0160*/  LDCU.64 UR10, c[0x0][0x380] ;  /* 0x00007000ff0a77ac */ /* 0x000ea20008000a00 */
[----:B0-----:R-:W-:Y:S02]  /*0170*/  LOP3.LUT R8, R5, 0x3, RZ, 0xc0, !PT ;  /* 0x0000000305087812 */ /* 0x001fe400078ec0ff */
[----:B------:R-:W-:-:S05]  /*0180*/  SHF.R.U32.HI R5, RZ, 0x2, R5 ;  /* 0x00000002ff057819 */ /* 0x000fca0000011605 */
[----:B------:R-:W-:-:S03]  /*0190*/  IMAD.WIDE.U32 R8, R5, 0x8, R8 ;  /* 0x0000000805087825 */ /* 0x000fc600078e0008 */
[----:B------:R-:W-:-:S04]  /*01a0*/  LEA R12, P0, R8, UR6, 0x2 ;  /* 0x00000006080c7c11 */ /* 0x000fc8000f8010ff */
[----:B------:R-:W-:-:S05]  /*01b0*/  LEA.HI.X R13, R8, UR7, R9, 0x2, P0 ;  /* 0x00000007080d7c11 */ /* 0x000fca00080f1409 */
[----:B------:R-:W3:Y:S04]  /*01c0*/  LDG.E R2, desc[UR12][R12.64] ;  /* 0x0000000c0c027981 */ /* 0x000ee8000c1e1900 */
[----:B------:R-:W4:Y:S04]  /*01d0*/  LDG.E R16, desc[UR12][R12.64+0x100] ;  /* 0x0001000c0c107981 */ /* 0x000f28000c1e1900 */
[----:B------:R-:W5:Y:S04]  /*01e0*/  LDG.E R17, desc[UR12][R12.64+0x10] ;  /* 0x0000100c0c117981 */ /* 0x000f68000c1e1900 */
[----:B------:R-:W5:Y:S01]  /*01f0*/  LDG.E R18, desc[UR12][R12.64+0x110] ;  /* 0x0001100c0c127981 */ /* 0x000f62000c1e1900 */
[----:B--2---:R-:W-:-:S06]  /*0200*/  UIMAD.WIDE.U32 UR10, UR5, 0x2, UR10 ;  /* 0x00000002050a78a5 */ /* 0x004fcc000f8e000a */
[----:B------:R-:W-:-:S04]  /*0210*/  LEA R10, P0, R8, UR10, 0x2 ;  /* 0x0000000a080a7c11 */ /* 0x000fc8000f8010ff */
[----:B------:R-:W-:-:S05]  /*0220*/  LEA.HI.X R11, R8, UR11, R9, 0x2, P0 ;  /* 0x0000000b080b7c11 */ /* 0x000fca00080f1409 */
[----:B------:R-:W2:Y:S04]  /*0230*/  LDG.E R4, desc[UR12][R10.64] ;  /* 0x0000000c0a047981 */ /* 0x000ea8000c1e1900 */
[----:B------:R-:W2:Y:S04]  /*0240*/  LDG.E R5, desc[UR12][R10.64+0x100] ;  /* 0x0001000c0a057981 */ /* 0x000ea8000c1e1900 */
[----:B------:R-:W2:Y:S04]  /*0250*/  LDG.E R6, desc[UR12][R10.64+0x10] ;  /* 0x0000100c0a067981 */ /* 0x000ea8000c1e1900 */
[----:B------:R-:W2:Y:S01]  /*0260*/  LDG.E R7, desc[UR12][R10.64+0x110] ;  /* 0x0001100c0a077981 */ /* 0x000ea2000c1e1900 */
[----:B-1----:R-:W-:Y:S01]  /*0270*/  ISETP.NE.AND P0, PT, R0, RZ, PT ;  /* 0x000000ff0000720c */ /* 0x002fe20003f05270 */
[----:B------:R-:W-:Y:S01]  /*0280*/  BSSY.RECONVERGENT B0, `(.L_x_0) ;  /* 0x00001a2000007945 */ /* 0x000fe20003800200 */
[----:B------:R-:W-:Y:S01]  /*0290*/  LEA R8, R8, R3, 0x3 ;  /* 0x0000000308087211 */ /* 0x000fe200078e18ff */
[----:B---3--:R-:W-:Y:S04]  /*02a0*/  MOVM.16.MT88 R14, R2 ;  /* 0x00000000020e723a */ /* 0x008fe80000000000 */
[----:B----4-:R-:W2:Y:S04]  /*02b0*/  MOVM.16.MT88 R15, R16 ;  /* 0x00000000100f723a */ /* 0x010ea80000000000 */
[----:B-----5:R-:W-:Y:S04]  /*02c0*/  MOVM.16.MT88 R20, R17 ;  /* 0x000000001114723a */ /* 0x020fe80000000000 */
[----:B------:R-:W0:Y:S01]  /*02d0*/  MOVM.16.MT88 R21, R18 ;  /* 0x000000001215723a */ /* 0x000e220000000000 */
[C---:B--2---:R-:W-:Y:S08]  /*02e0*/  HMMA.16816.F32 R12, R4.reuse, R14, RZ ;  /* 0x0000000e040c723c */ /* 0x044ff000000018ff */
[----:B0-----:R-:W-:Y:S11]  /*02f0*/  HMMA.16816.F32 R4, R4, R20, RZ ;  /* 0x000000140404723c */ /* 0x001ff600000018ff */
[----:B------:R0:W-:Y:S04]  /*0300*/  STS.64 [R8], R12 ;  /* 0x0000000c08007388 */ /* 0x0001e80000000a00 */
[----:B------:R0:W-:Y:S04]  /*0310*/  STS.64 [R8+0x200], R14 ;  /* 0x0002000e08007388 */ /* 0x0001e80000000a00 */
[----:B------:R0:W-:Y:S04]  /*0320*/  STS.64 [R8+0x20], R4 ;  /* 0x0000200408007388 */ /* 0x0001e80000000a00 */
[----:B------:R0:W-:Y:S01]  /*0330*/  STS.64 [R8+0x220], R6 ;  /* 0x0002200608007388 */ /* 0x0001e20000000a00 */
[----:B------:R-:W-:Y:S06]  /*0340*/  BAR.SYNC.DEFER_BLOCKING 0x0 ;  /* 0x0000000000007b1d */ /* 0x000fec0000010000 */
[----:B------:R-:W-:Y:S05]  /*0350*/  @P0 BRA `(.L_x_1) ;  /* 0x0000001800500947 */ /* 0x000fea0003800000 */
[----:B------:R-:W-:-:S05]  /*0360*/  UMOV UR5, 0x40 ;  /* 0x0000004000057882 */ /* 0x000fca0000000000 */
.L_x_2:
[----:B------:R-:W1:Y:S04]  /*0370*/  LDS R26, [R3+UR5+-0x28] ;  /* 0xffffd805031a7984 */ /* 0x000e680008000800 */
[----:B0-----:R-:W0:Y:S04]  /*0380*/  LDS R5, [R3+UR5+-0x40] ;  /* 0xffffc00503057984 */ /* 0x001e280008000800 */
[----:B------:R-:W2:Y:S04]  /*0390*/  LDS R14, [R3+UR5+-0x3c] ;  /* 0xffffc405030e7984 */ /* 0x000ea80008000800 */
[----:B------:R-:W3:Y:S04]  /*03a0*/  LDS R16, [R3+UR5+-0x38] ;  /* 0xffffc80503107984 */ /* 0x000ee80008000800 */
[----:B------:R-:W4:Y:S04]  /*03b0*/  LDS R20, [R3+UR5+-0x34] ;  /* 0xffffcc0503147984 */ /* 0x000f280008000800 */
[----:B------:R-:W5:Y:S04]  /*03c0*/  LDS R15, [R3+UR5+-0x30] ;  /* 0xffffd005030f7984 */ /* 0x000f680008000800 */
[----:B------:R-:W5:Y:S04]  /*03d0*/  LDS R24, [R3+UR5+-0x2c] ;  /* 0xffffd40503187984 */ /* 0x000f680008000800 */
[----:B------:R-:W5:Y:S04]  /*03e0*/  LDS R19, [R3+UR5+-0x24] ;  /* 0xffffdc0503137984 */ /* 0x000f680008000800 */
[----:B------:R-:W5:Y:S04]  /*03f0*/  LDS R18, [R3+UR5+-0x20] ;  /* 0xffffe00503127984 */ /* 0x000f680008000800 */
[----:B------:R-:W5:Y:S04]  /*0400*/  LDS R2, [R3+UR5+-0x18] ;  /* 0xffffe80503027984 */ /* 0x000f680008000800 */
[----:B------:R-:W5:Y:S01]  /*0410*/  LDS R4, [R3+UR5+-0x1c] ;  /* 0xffffe40503047984 */ /* 0x000f620008000800 */
[----:B-1----:R-:W-:Y:S01]  /*0420*/  FMUL R26, R26, 0.25 ;  /* 0x3e8000001a1a7820 */ /* 0x002fe20000400000 */
[----:B0-----:R-:W-:-:S02]  /*0430*/  FMUL R12, R5, 0.25 ;  /* 0x3e800000050c7820 */ /* 0x001fc40000400000 */
[----:B------:R-:W0:Y:S01]  /*0440*/  LDS R6, [R3+UR5+-0x10] ;  /* 0xfffff00503067984 */ /* 0x000e220008000800 */
[----:B--2---:R-:W-:-:S03]  /*0450*/  FMUL R14, R14, 0.25 ;  /* 0x3e8000000e0e7820 */ /* 0x004fc60000400000 */
[----:B------:R-:W1:Y:S01]  /*0460*/  LDS R8, [R3+UR5+-0x8] ;  /* 0xfffff80503087984 */ /* 0x000e620008000800 */
[----:B---3--:R-:W-:-:S03]  /*0470*/  FMUL R16, R16, 0.25 ;  /* 0x3e80000010107820 */ /* 0x008fc60000400000 */
[----:B------:R-:W2:Y:S01]  /*0480*/  LDS R10, [R3+UR5] ;  /* 0x00000005030a7984 */ /* 0x000ea20008000800 */
[----:B----4-:R-:W-:-:S03]  /*0490*/  FMUL R20, R20, 0.25 ;  /* 0x3e80000014147820 */ /* 0x010fc60000400000 */
[----:B------:R-:W-:Y:S01]  /*04a0*/  LDS R13, [R3+UR5+0x4] ;  /* 0x00000405030d7984 */ /* 0x000fe20008000800 */
[----:B-----5:R-:W-:-:S03]  /*04b0*/  FMUL R22, R15, 0.25 ;  /* 0x3e8000000f167820 */ /* 0x020fc60000400000 */
[----:B------:R3:W-:Y:S01]  /*04c0*/  STS [R3+UR5+-0x28], R26 ;  /* 0xffffd81a03007988 */ /* 0x0007e20008000805 */
[----:B------:R-:W-:-:S03]  /*04d0*/  FMUL R24, R24, 0.25 ;  /* 0x3e80000018187820 */ /* 0x000fc60000400000 */
[----:B------:R-:W-:Y:S01]  /*04e0*/  STS [R3+UR5+-0x40], R12 ;  /* 0xffffc00c03007988 */ /* 0x000fe20008000805 */
[----:B------:R-:W-:-:S03]  /*04f0*/  FMUL R28, R19, 0.25 ;  /* 0x3e800000131c7820 */ /* 0x000fc60000400000 */
[----:B------:R-:W-:Y:S01]  /*0500*/  STS [R3+UR5+-0x3c], R14 ;  /* 0xffffc40e03007988 */ /* 0x000fe20008000805 */
[----:B------:R-:W-:-:S03]  /*0510*/  FMUL R25, R18, 0.25 ;  /* 0x3e80000012197820 */ /* 0x000fc60000400000 */
[----:B------:R-:W-:Y:S01]  /*0520*/  STS [R3+UR5+-0x38], R16 ;  /* 0xffffc81003007988 */ /* 0x000fe20008000805 */
[----:B---3--:R-:W-:-:S03]  /*0530*/  FMUL R26, R2, 0.25 ;  /* 0x3e800000021a7820 */ /* 0x008fc60000400000 */
[----:B------:R-:W-:Y:S01]  /*0540*/  STS [R3+UR5+-0x34], R20 ;  /* 0xffffcc1403007988 */ /* 0x000fe20008000805 */
[----:B------:R-:W-:-:S03]  /*0550*/  FMUL R4, R4, 0.25 ;  /* 0x3e80000004047820 */ /* 0x000fc60000400000 */
[----:B------:R-:W-:Y:S04]  /*0560*/  STS [R3+UR5+-0x30], R22 ;  /* 0xffffd01603007988 */ /* 0x000fe80008000805 */
[----:B------:R-:W-:Y:S01]  /*0570*/  STS [R3+UR5+-0x2c], R24 ;  /* 0xffffd41803007988 */ /* 0x000fe20008000805 */
[----:B0-----:R-:W-:-:S03]  /*0580*/  FMUL R6, R6, 0.25 ;  /* 0x3e80000006067820 */ /* 0x001fc60000400000 */
[----:B------:R-:W0:Y:S01]  /*0590*/  LDS R5, [R3+UR5+-0x14] ;  /* 0xffffec0503057984 */ /* 0x000e220008000800 */
[----:B-1----:R-:W-:-:S03]  /*05a0*/  FMUL R8, R8, 0.25 ;  /* 0x3e80000008087820 */ /* 0x002fc60000400000 */
[----:B------:R-:W-:Y:S01]  /*05b0*/  LDS R7, [R3+UR5+-0xc] ;  /* 0xfffff40503077984 */ /* 0x000fe20008000800 */
[----:B--2---:R-:W-:-:S03]  /*05c0*/  FMUL R10, R10, 0.25 ;  /* 0x3e8000000a0a7820 */ /* 0x004fc60000400000 */
[----:B------:R-:W1:Y:S04]  /*05d0*/  LDS R9, [R3+UR5+-0x4] ;  /* 0xfffffc0503097984 */ /* 0x000e680008000800 */
[----:B------:R-:W-:Y:S04]  /*05e0*/  LDS R11, [R3+UR5+0x8] ;  /* 0x00000805030b7984 */ /* 0x000fe80008000800 */
[----:B------:R-:W2:Y:S04]  /*05f0*/  LDS R12, [R3+UR5+0xc] ;  /* 0x00000c05030c7984 */ /* 0x000ea80008000800 */
[----:B------:R-:W3:Y:S04]  /*0600*/  LDS R14, [R3+UR5+0x10] ;  /* 0x00001005030e7984 */ /* 0x000ee80008000800 */
[----:B------:R-:W4:Y:S04]  /*0610*/  LDS R15, [R3+UR5+0x14] ;  /* 0x00001405030f7984 */ /* 0x000f280008000800 */
[----:B------:R-:W-:Y:S04]  /*0620*/  LDS R17, [R3+UR5+0x18] ;  /* 0x0000180503117984 */ /* 0x000fe80008000800 */
[----:B------:R-:W5:Y:S04]  /*0630*/  LDS R16, [R3+UR5+0x1c] ;  /* 0x00001c0503107984 */ /* 0x000f680008000800 */
[----:B------:R-:W5:Y:S04]  /*0640*/  LDS R20, [R3+UR5+0x20] ;  /* 0x0000200503147984 */ /* 0x000f680008000800 */
[----:B------:R-:W-:Y:S01]  /*0650*/  LDS R19, [R3+UR5+0x24] ;  /* 0x0000240503137984 */ /* 0x000fe20008000800 */
[----:B0-----:R-:W-:-:S03]  /*0660*/  FMUL R5, R5, 0.25 ;  /* 0x3e80000005057820 */ /* 0x001fc60000400000 */
[----:B------:R-:W0:Y:S04]  /*0670*/  LDS R18, [R3+UR5+0x28] ;  /* 0x0000280503127984 */ /* 0x000e280008000800 */
[----:B------:R-:W0:Y:S01]  /*0680*/  LDS R24, [R3+UR5+0x2c] ;  /* 0x00002c0503187984 */ /* 0x000e220008000800 */
[----:B-1----:R-:W-:-:S03]  /*0690*/  FMUL R9, R9, 0.25 ;  /* 0x3e80000009097820 */ /* 0x002fc60000400000 */
[----:B------:R-:W-:Y:S04]  /*06a0*/  LDS R21, [R3+UR5+0x30] ;  /* 0x0000300503157984 */ /* 0x000fe80008000800 */
[----:B------:R-:W1:Y:S01]  /*06b0*/  LDS R23, [R3+UR5+0x34] ;  /* 0x0000340503177984 */ /* 0x000e620008000800 */
[----:B--2---:R-:W-:-:S03]  /*06c0*/  FMUL R12, R12, 0.25 ;  /* 0x3e8000000c0c7820 */ /* 0x004fc60000400000 */
[----:B------:R-:W2:Y:S01]  /*06d0*/  LDS R22, [R3+UR5+0x38] ;  /* 0x0000380503167984 */ /* 0x000ea20008000800 */
[----:B---3--:R-:W-:-:S03]  /*06e0*/  FMUL R14, R14, 0.25 ;  /* 0x3e8000000e0e7820 */ /* 0x008fc60000400000 */
[----:B------:R-:W3:Y:S01]  /*06f0*/  LDS R2, [R3+UR5+0x3c] ;  /* 0x00003c0503027984 */ /* 0x000ee20008000800 */
[----:B----4-:R-:W-:-:S03]  /*0700*/  FMUL R15, R15, 0.25 ;  /* 0x3e8000000f0f7820 */ /* 0x010fc60000400000 */
[----:B------:R4:W-:Y:S04]  /*0710*/  STS [R3+UR5+-0x1c], R4 ;  /* 0xffffe40403007988 */ /* 0x0009e80008000805 */
[----:B------:R0:W-:Y:S01]  /*0720*/  STS [R3+UR5+-0x24], R28 ;  /* 0xffffdc1c03007988 */ /* 0x0001e20008000805 */
[----:B-----5:R-:W-:-:S03]  /*0730*/  FMUL R16, R16, 0.25 ;  /* 0x3e80000010107820 */ /* 0x020fc60000400000 */
[----:B------:R5:W-:Y:S01]  /*0740*/  STS [R3+UR5+-0x18], R26 ;  /* 0xffffe81a03007988 */ /* 0x000be20008000805 */
[----:B------:R-:W-:Y:S01]  /*0750*/  FMUL R20, R20, 0.25 ;  /* 0x3e80000014147820 */ /* 0x000fe20000400000 */
[----:B----4-:R-:W-:Y:S02]  /*0760*/  FMUL R4, R13, 0.25 ;  /* 0x3e8000000d047820 */ /* 0x010fe40000400000 */
[----:B------:R4:W-:Y:S01]  /*0770*/  STS [R3+UR5+-0x10], R6 ;  /* 0xfffff00603007988 */ /* 0x0009e20008000805 */
[----:B0-----:R-:W-:-:S03]  /*0780*/  FMUL R28, R7, 0.25 ;  /* 0x3e800000071c7820 */ /* 0x001fc60000400000 */
[----:B------:R0:W-:Y:S01]  /*0790*/  STS [R3+UR5+-0x8], R8 ;  /* 0xfffff80803007988 */ /* 0x0001e20008000805 */
[----:B------:R-:W-:Y:S01]  /*07a0*/  FMUL R18, R18, 0.25 ;  /* 0x3e80000012127820 */ /* 0x000fe20000400000 */
[----:B-----5:R-:W-:Y:S02]  /*07b0*/  FMUL R26, R11, 0.25 ;  /* 0x3e8000000b1a7820 */ /* 0x020fe40000400000 */
[----:B------:R1:W-:Y:S01]  /*07c0*/  STS [R3+UR5], R10 ;  /* 0x0000000a03007988 */ /* 0x0003e20008000805 */
[----:B------:R-:W-:Y:S01]  /*07d0*/  FMUL R24, R24, 0.25 ;  /* 0x3e80000018187820 */ /* 0x000fe20000400000 */
[----:B----4-:R-:W-:Y:S02]  /*07e0*/  FMUL R6, R17, 0.25 ;  /* 0x3e80000011067820 */ /* 0x010fe40000400000 */
[----:B------:R4:W-:Y:S01]  /*07f0*/  STS [R3+UR5+0x4], R4 ;  /* 0x0000040403007988 */ /* 0x0009e20008000805 */
[----:B0-----:R-:W-:-:S03]  /*0800*/  FMUL R8, R19, 0.25 ;  /* 0x3e80000013087820 */ /* 0x001fc60000400000 */
[----:B------:R0:W-:Y:S01]  /*0810*/  STS [R3+UR5+-0x20], R25 ;  /* 0xffffe01903007988 */ /* 0x0001e20008000805 */
[----:B-1----:R-:W-:Y:S01]  /*0820*/  FMUL R10, R23, 0.25 ;  /* 0x3e800000170a7820 */ /* 0x002fe20000400000 */
[----:B--2---:R-:W-:Y:S02]  /*0830*/  FMUL R22, R22, 0.25 ;  /* 0x3e80000016167820 */ /* 0x004fe40000400000 */
[----:B------:R0:W-:Y:S01]  /*0840*/  STS [R3+UR5+-0x14], R5 ;  /* 0xffffec0503007988 */ /* 0x0001e20008000805 */
[----:B----4-:R-:W-:Y:S01]  /*0850*/  FMUL R4, R21, 0.25 ;  /* 0x3e80000015047820 */ /* 0x010fe20000400000 */
[----:B---3--:R-:W-:Y:S02]  /*0860*/  FMUL R2, R2, 0.25 ;  /* 0x3e80000002027820 */ /* 0x008fe40000400000 */
[----:B------:R0:W-:Y:S04]  /*0870*/  STS [R3+UR5+-0xc], R28 ;  /* 0xfffff41c03007988 */ /* 0x0001e80008000805 */
[----:B------:R0:W-:Y:S04]  /*0880*/  STS [R3+UR5+-0x4], R9 ;  /* 0xfffffc0903007988 */ /* 0x0001e80008000805 */
[----:B------:R0:W-:Y:S04]  /*0890*/  STS [R3+UR5+0x8], R26 ;  /* 0x0000081a03007988 */ /* 0x0001e80008000805 */
        /* <DEDUP_REMOVED lines=12> */
[----:B------:R0:W-:Y:S01]  /*0960*/  STS [R3+UR5+0x3c], R2 ;  /* 0x00003c0203007988 */ /* 0x0001e20008000805 */
[----:B------:R-:W-:-:S04]  /*0970*/  UIADD3 UR5, UPT, UPT, UR5, 0x80, URZ ;  /* 0x0000008005057890 */ /* 0x000fc8000fffe0ff */
[----:B------:R-:W-:-:S09]  /*0980*/  UISETP.NE.AND UP0, UPT, UR5, 0x440, UPT ;  /* 0x000004400500788c */ /* 0x000fd2000bf05270 */
[----:B0-----:R-:W-:Y:S05]  /*0990*/  BRA.U UP0, `(.L_x_2) ;  /* 0xfffffff900747547 */ /* 0x001fea000b83ffff */
[----:B------:R-:W-:-:S07]  /*09a0*/  IMAD.MOV.U32 R2, RZ, RZ, RZ ;  /* 0x000000ffff027224 */ /* 0x000fce00078e00ff */
.L_x_5:
[----:B0-----:R-:W0:Y:S01]  /*09b0*/  S2R R20, SR_CgaCtaId ;  /* 0x0000000000147919 */ /* 0x001e220000008800 */
[----:B------:R-:W-:-:S04]  /*09c0*/  MOV R21, 0x400 ;  /* 0x0000040000157802 */ /* 0x000fc80000000f00 */
[----:B0-----:R-:W-:Y:S02]  /*09d0*/  LEA R3, R20, R21, 0x18 ;  /* 0x0000001514037211 */ /* 0x001fe400078ec0ff */
[----:B------:R-:W-:Y:S02]  /*09e0*/  IADD3 R21, PT, PT, R21, 0x400, RZ ;  /* 0x0000040015157810 */ /* 0x000fe40007ffe0ff */
[----:B------:R-:W-:Y:S02]  /*09f0*/  LEA R23, R2, R3, 0x6 ;  /* 0x0000000302177211 */ /* 0x000fe400078e30ff */
[----:B------:R-:W-:-:S03]  /*0a00*/  LEA R20, R20, R21, 0x18 ;  /* 0x0000001514147211 */ /* 0x000fc600078ec0ff */
[----:B------:R-:W0:Y:S02]  /*0a10*/  LDS.128 R4, [R23] ;  /* 0x0000000017047984 */ /* 0x000e240000000c00 */
[----:B------:R-:W-:Y:S02]  /*0a20*/  IMAD R21, R2, 0x40, R20 ;  /* 0x0000004002157824 */ /* 0x000fe400078e0214 */
[----:B------:R-:W1:Y:S04]  /*0a30*/  LDS.128 R8, [R23+0x10] ;  /* 0x0000100017087984 */ /* 0x000e680000000c00 */
[----:B------:R-:W2:Y:S04]  /*0a40*/  LDS.128 R12, [R23+0x20] ;  /* 0x00002000170c7984 */ /* 0x000ea80000000c00 */
[----:B------:R-:W3:Y:S01]  /*0a50*/  LDS.128 R16, [R23+0x30] ;  /* 0x0000300017107984 */ /* 0x000ee20000000c00 */
[----:B0-----:R-:W-:-:S04]  /*0a60*/  FMNMX3 R22, R4, -1.00000001504746621988e+30, R5, !PT ;  /* 0xf149f2ca04167876 */ /* 0x001fc80007800005 */
[----:B------:R-:W-:-:S04]  /*0a70*/  FMNMX3 R22, R22, R6, R7, !PT ;  /* 0x0000000616167276 */ /* 0x000fc80007800007 */
[----:B-1----:R-:W-:-:S04]  /*0a80*/  FMNMX3 R22, R22, R8, R9, !PT ;  /* 0x0000000816167276 */ /* 0x002fc80007800009 */
[----:B------:R-:W-:-:S04]  /*0a90*/  FMNMX3 R22, R22, R10, R11, !PT ;  /* 0x0000000a16167276 */ /* 0x000fc8000780000b */
[----:B--2---:R-:W-:-:S04]  /*0aa0*/  FMNMX3 R22, R22, R12, R13, !PT ;  /* 0x0000000c16167276 */ /* 0x004fc8000780000d */
[----:B------:R-:W-:-:S04]  /*0ab0*/  FMNMX3 R22, R22, R14, R15, !PT ;  /* 0x0000000e16167276 */ /* 0x000fc8000780000f */
[----:B---3--:R-:W-:-:S04]  /*0ac0*/  FMNMX3 R22, R22, R16, R17, !PT ;  /* 0x0000001016167276 */ /* 0x008fc80007800011 */
[----:B------:R-:W-:-:S05]  /*0ad0*/  FMNMX3 R22, R22, R18, R19, !PT ;  /* 0x0000001216167276 */ /* 0x000fca0007800013 */
[----:B------:R-:W-:Y:S01]  /*0ae0*/  FADD R4, R4, -R22 ;  /* 0x8000001604047221 */ /* 0x000fe20000000000 */
[C---:B------:R-:W-:Y:S01]  /*0af0*/  FADD R5, -R22.reuse, R5 ;  /* 0x0000000516057221 */ /* 0x040fe20000000100 */
[C---:B------:R-:W-:Y:S01]  /*0b00*/  FADD R6, -R22.reuse, R6 ;  /* 0x0000000616067221 */ /* 0x040fe20000000100 */
[----:B------:R-:W-:Y:S01]  /*0b10*/  FADD R7, -R22, R7 ;  /* 0x0000000716077221 */ /* 0x000fe20000000100 */
[----:B------:R-:W-:Y:S01]  /*0b20*/  FMUL R4, R4, 1.4426950216293334961 ;  /* 0x3fb8aa3b04047820 */ /* 0x000fe20000400000 */
[----:B------:R-:W-:Y:S01]  /*0b30*/  FMUL R5, R5, 1.4426950216293334961 ;  /* 0x3fb8aa3b05057820 */ /* 0x000fe20000400000 */
[----:B------:R-:W-:Y:S01]  /*0b40*/  FMUL R6, R6, 1.4426950216293334961 ;  /* 0x3fb8aa3b06067820 */ /* 0x000fe20000400000 */
[----:B------:R-:W-:Y:S01]  /*0b50*/  FMUL R7, R7, 1.4426950216293334961 ;  /* 0x3fb8aa3b07077820 */ /* 0x000fe20000400000 */
[----:B------:R-:W-:Y:S01]  /*0b60*/  FADD R8, R8, -R22 ;  /* 0x8000001608087221 */ /* 0x000fe20000000000 */
[----:B------:R-:W-:Y:S01]  /*0b70*/  FSETP.GEU.AND P2, PT, R4, -126, PT ;  /* 0xc2fc00000400780b */ /* 0x000fe20003f4e000 */
[----:B------:R-:W-:Y:S01]  /*0b80*/  FADD R9, -R22, R9 ;  /* 0x0000000916097221 */ /* 0x000fe20000000100 */
[----:B------:R-:W-:Y:S01]  /*0b90*/  FSETP.GEU.AND P1, PT, R5, -126, PT ;  /* 0xc2fc00000500780b */ /* 0x000fe20003f2e000 */
[----:B------:R-:W-:Y:S01]  /*0ba0*/  FMUL R8, R8, 1.4426950216293334961 ;  /* 0x3fb8aa3b08087820 */ /* 0x000fe20000400000 */
[----:B------:R-:W-:Y:S01]  /*0bb0*/  FSETP.GEU.AND P0, PT, R6, -126, PT ;  /* 0xc2fc00000600780b */ /* 0x000fe20003f0e000 */
[----:B------:R-:W-:Y:S01]  /*0bc0*/  FMUL R9, R9, 1.4426950216293334961 ;  /* 0x3fb8aa3b09097820 */ /* 0x000fe20000400000 */
[----:B------:R-:W-:Y:S01]  /*0bd0*/  FSETP.GEU.AND P4, PT, R7, -126, PT ;  /* 0xc2fc00000700780b */ /* 0x000fe20003f8e000 */
[----:B------:R-:W-:Y:S01]  /*0be0*/  FADD R10, -R22, R10 ;  /* 0x0000000a160a7221 */ /* 0x000fe20000000100 */
[----:B------:R-:W-:Y:S01]  /*0bf0*/  FSETP.GEU.AND P6, PT, R8, -126, PT ;  /* 0xc2fc00000800780b */ /* 0x000fe20003fce000 */
[----:B------:R-:W-:Y:S01]  /*0c00*/  FADD R11, -R22, R11 ;  /* 0x0000000b160b7221 */ /* 0x000fe20000000100 */
[----:B------:R-:W-:Y:S01]  /*0c10*/  FSETP.GEU.AND P5, PT, R9, -126, PT ;  /* 0xc2fc00000900780b */ /* 0x000fe20003fae000 */
[----:B------:R-:W-:Y:S01]  /*0c20*/  FMUL R10, R10, 1.4426950216293334961 ;  /* 0x3fb8aa3b0a0a7820 */ /* 0x000fe20000400000 */
[----:B------:R-:W-:Y:S01]  /*0c30*/  FADD R12, R12, -R22 ;  /* 0x800000160c0c7221 */ /* 0x000fe20000000000 */
[----:B------:R-:W-:Y:S01]  /*0c40*/  @!P2 FMUL R4, R4, 0.5 ;  /* 0x3f0000000404a820 */ /* 0x000fe20000400000 */
[----:B------:R-:W-:Y:S01]  /*0c50*/  FMUL R11, R11, 1.4426950216293334961 ;  /* 0x3fb8aa3b0b0b7820 */ /* 0x000fe20000400000 */
[----:B------:R-:W-:Y:S01]  /*0c60*/  @!P1 FMUL R5, R5, 0.5 ;  /* 0x3f00000005059820 */ /* 0x000fe20000400000 */
[----:B------:R-:W-:Y:S01]  /*0c70*/  FSETP.GEU.AND P3, PT, R10, -126, PT ;  /* 0xc2fc00000a00780b */ /* 0x000fe20003f6e000 */
[----:B------:R-:W-:Y:S01]  /*0c80*/  @!P0 FMUL R6, R6, 0.5 ;  /* 0x3f00000006068820 */ /* 0x000fe20000400000 */
[----:B------:R-:W-:Y:S01]  /*0c90*/  FMUL R12, R12, 1.4426950216293334961 ;  /* 0x3fb8aa3b0c0c7820 */ /* 0x000fe20000400000 */
[----:B------:R-:W0:Y:S01]  /*0ca0*/  MUFU.EX2 R4, R4 ;  /* 0x0000000400047308 */ /* 0x000e220000000800 */
[----:B------:R-:W-:Y:S01]  /*0cb0*/  @!P4 FMUL R7, R7, 0.5 ;  /* 0x3f0000000707c820 */ /* 0x000fe20000400000 */
[----:B------:R-:W-:Y:S01]  /*0cc0*/  @!P6 FMUL R8, R8, 0.5 ;  /* 0x3f0000000808e820 */ /* 0x000fe20000400000 */
[C---:B------:R-:W-:Y:S01]  /*0cd0*/  FADD R13, -R22.reuse, R13 ;  /* 0x0000000d160d7221 */ /* 0x040fe20000000100 */
[----:B------:R-:W-:Y:S01]  /*0ce0*/  @!P5 FMUL R9, R9, 0.5 ;  /* 0x3f0000000909d820 */ /* 0x000fe20000400000 */
[C---:B------:R-:W-:Y:S01]  /*0cf0*/  FADD R14, -R22.reuse, R14 ;  /* 0x0000000e160e7221 */ /* 0x040fe20000000100 */
[----:B------:R-:W-:Y:S01]  /*0d00*/  FADD R15, -R22, R15 ;  /* 0x0000000f160f7221 */ /* 0x000fe20000000100 */
[----:B------:R-:W-:Y:S01]  /*0d10*/  FMUL R13, R13, 1.4426950216293334961 ;  /* 0x3fb8aa3b0d0d7820 */ /* 0x000fe20000400000 */
[----:B------:R-:W1:Y:S01]  /*0d20*/  MUFU.EX2 R5, R5 ;  /* 0x0000000500057308 */ /* 0x000e620000000800 */
[----:B------:R-:W-:Y:S01]  /*0d30*/  FMUL R14, R14, 1.4426950216293334961 ;  /* 0x3fb8aa3b0e0e7820 */ /* 0x000fe20000400000 */
[----:B------:R-:W-:Y:S01]  /*0d40*/  @!P3 FMUL R10, R10, 0.5 ;  /* 0x3f0000000a0ab820 */ /* 0x000fe20000400000 */
[----:B------:R-:W-:Y:S01]  /*0d50*/  FMUL R15, R15, 1.4426950216293334961 ;  /* 0x3fb8aa3b0f0f7820 */ /* 0x000fe20000400000 */
[----:B------:R-:W-:Y:S01]  /*0d60*/  FADD R16, R16, -R22 ;  /* 0x8000001610107221 */ /* 0x000fe20000000000 */
[C---:B------:R-:W-:Y:S01]  /*0d70*/  FADD R17, -R22.reuse, R17 ;  /* 0x0000001116117221 */ /* 0x040fe20000000100 */
[C---:B------:R-:W-:Y:S01]  /*0d80*/  FADD R18, -R22.reuse, R18 ;  /* 0x0000001216127221 */ /* 0x040fe20000000100 */
[----:B------:R-:W-:Y:S01]  /*0d90*/  FADD R22, -R22, R19 ;  /* 0x0000001316167221 */ /* 0x000fe20000000100 */
[----:B------:R-:W2:Y:S01]  /*0da0*/  MUFU.EX2 R6, R6 ;  /* 0x0000000600067308 */ /* 0x000ea20000000800 */
[----:B0-----:R-:W-:Y:S01]  /*0db0*/  @!P2 FMUL R4, R4, R4 ;  /* 0x000000040404a220 */ /* 0x001fe20000400000 */
[----:B------:R-:W-:Y:S01]  /*0dc0*/  FSETP.GEU.AND P2, PT, R11, -126, PT ;  /* 0xc2fc00000b00780b */ /* 0x000fe20003f4e000 */
[----:B------:R-:W-:Y:S01]  /*0dd0*/  FMUL R16, R16, 1.4426950216293334961 ;  /* 0x3fb8aa3b10107820 */ /* 0x000fe20000400000 */
[----:B------:R-:W-:Y:S01]  /*0de0*/  FMUL R17, R17, 1.4426950216293334961 ;  /* 0x3fb8aa3b11117820 */ /* 0x000fe20000400000 */
[----:B------:R-:W-:Y:S01]  /*0df0*/  FADD R24, RZ, R4 ;  /* 0x00000004ff187221 */ /* 0x000fe20000000000 */
[----:B------:R-:W-:Y:S01]  /*0e00*/  FMUL R18, R18, 1.4426950216293334961 ;  /* 0x3fb8aa3b12127820 */ /* 0x000fe20000400000 */
[----:B------:R-:W-:Y:S01]  /*0e10*/  FMUL R22, R22, 1.4426950216293334961 ;  /* 0x3fb8aa3b16167820 */ /* 0x000fe20000400000 */
[----:B------:R-:W0:Y:S01]  /*0e20*/  MUFU.EX2 R7, R7 ;  /* 0x0000000700077308 */ /* 0x000e220000000800 */
[----:B-1----:R-:W-:Y:S01]  /*0e30*/  @!P1 FMUL R5, R5, R5 ;  /* 0x0000000505059220 */ /* 0x002fe20000400000 */
[----:B------:R-:W-:-:S03]  /*0e40*/  FSETP.GEU.AND P1, PT, R12, -126, PT ;  /* 0xc2fc00000c00780b */ /* 0x000fc60003f2e000 */
[----:B------:R-:W-:Y:S02]  /*0e50*/  FADD R23, R24, R5 ;  /* 0x0000000518177221 */ /* 0x000fe40000000000 */
[----:B------:R-:W-:Y:S01]  /*0e60*/  @!P2 FMUL R11, R11, 0.5 ;  /* 0x3f0000000b0ba820 */ /* 0x000fe20000400000 */
[----:B------:R-:W1:Y:S01]  /*0e70*/  MUFU.EX2 R8, R8 ;  /* 0x0000000800087308 */ /* 0x000e620000000800 */
[----:B--2---:R-:W-:Y:S01]  /*0e80*/  @!P0 FMUL R6, R6, R6 ;  /* 0x0000000606068220 */ /* 0x004fe20000400000 */
[----:B------:R-:W-:-:S03]  /*0e90*/  FSETP.GEU.AND P0, PT, R13, -126, PT ;  /* 0xc2fc00000d00780b */ /* 0x000fc60003f0e000 */
[----:B------:R-:W-:Y:S02]  /*0ea0*/  FADD R24, R23, R6 ;  /* 0x0000000617187221 */ /* 0x000fe40000000000 */
[----:B------:R-:W-:Y:S01]  /*0eb0*/  @!P1 FMUL R12, R12, 0.5 ;  /* 0x3f0000000c0c9820 */ /* 0x000fe20000400000 */
[----:B------:R-:W2:Y:S01]  /*0ec0*/  MUFU.EX2 R9, R9 ;  /* 0x0000000900097308 */ /* 0x000ea20000000800 */
[----:B0-----:R-:W-:Y:S01]  /*0ed0*/  @!P4 FMUL R7, R7, R7 ;  /* 0x000000070707c220 */ /* 0x001fe20000400000 */
[----:B------:R-:W-:-:S03]  /*0ee0*/  FSETP.GEU.AND P4, PT, R14, -126, PT ;  /* 0xc2fc00000e00780b */ /* 0x000fc60003f8e000 */
[----:B------:R-:W-:Y:S02]  /*0ef0*/  FADD R19, R24, R7 ;  /* 0x0000000718137221 */ /* 0x000fe40000000000 */
[----:B------:R-:W-:Y:S01]  /*0f00*/  @!P0 FMUL R13, R13, 0.5 ;  /* 0x3f0000000d0d8820 */ /* 0x000fe20000400000 */
        /* <DEDUP_REMOVED lines=26> */
[----:B0-----:R-:W-:-:S04]  /*10b0*/  @!P0 FMUL R13, R13, R13 ;  /* 0x0000000d0d0d8220 */ /* 0x001fc80000400000 */
[----:B------:R-:W-:Y:S02]  /*10c0*/  FADD R23, R24, R13 ;  /* 0x0000000d18177221 */ /* 0x000fe40000000000 */
[----:B------:R-:W-:Y:S01]  /*10d0*/  @!P1 FMUL R22, R22, 0.5 ;  /* 0x3f00000016169820 */ /* 0x000fe20000400000 */
[----:B------:R-:W0:Y:S01]  /*10e0*/  MUFU.EX2 R16, R16 ;  /* 0x0000001000107308 */ /* 0x000e220000000800 */
[----:B-1----:R-:W-:-:S04]  /*10f0*/  @!P4 FMUL R14, R14, R14 ;  /* 0x0000000e0e0ec220 */ /* 0x002fc80000400000 */
[----:B------:R-:W-:-:S03]  /*1100*/  FADD R24, R23, R14 ;  /* 0x0000000e17187221 */ /* 0x000fc60000000000 */
[----:B------:R-:W1:Y:S01]  /*1110*/  MUFU.EX2 R17, R17 ;  /* 0x0000001100117308 */ /* 0x000e620000000800 */
[----:B--2---:R-:W-:-:S04]  /*1120*/  @!P6 FMUL R15, R15, R15 ;  /* 0x0000000f0f0fe220 */ /* 0x004fc80000400000 */
[----:B------:R-:W-:-:S03]  /*1130*/  FADD R23, R24, R15 ;  /* 0x0000000f18177221 */ /* 0x000fc60000000000 */
[----:B------:R-:W2:Y:S01]  /*1140*/  MUFU.EX2 R18, R18 ;  /* 0x0000001200127308 */ /* 0x000ea20000000800 */
[----:B0-----:R-:W-:-:S04]  /*1150*/  @!P5 FMUL R16, R16, R16 ;  /* 0x000000101010d220 */ /* 0x001fc80000400000 */
[----:B------:R-:W-:-:S03]  /*1160*/  FADD R24, R23, R16 ;  /* 0x0000001017187221 */ /* 0x000fc60000000000 */
[----:B------:R-:W0:Y:S01]  /*1170*/  MUFU.EX2 R19, R22 ;  /* 0x0000001600137308 */ /* 0x000e220000000800 */
[----:B-1----:R-:W-:-:S04]  /*1180*/  @!P3 FMUL R17, R17, R17 ;  /* 0x000000111111b220 */ /* 0x002fc80000400000 */
[----:B------:R-:W-:Y:S01]  /*1190*/  FADD R23, R24, R17 ;  /* 0x0000001118177221 */ /* 0x000fe20000000000 */
[----:B--2---:R-:W-:-:S04]  /*11a0*/  @!P2 FMUL R18, R18, R18 ;  /* 0x000000121212a220 */ /* 0x004fc80000400000 */
[----:B------:R-:W-:Y:S01]  /*11b0*/  FADD R24, R23, R18 ;  /* 0x0000001217187221 */ /* 0x000fe20000000000 */
[----:B0-----:R-:W-:-:S04]  /*11c0*/  @!P1 FMUL R19, R19, R19 ;  /* 0x0000001313139220 */ /* 0x001fc80000400000 */
[----:B------:R-:W-:-:S04]  /*11d0*/  FADD R22, R24, R19 ;  /* 0x0000001318167221 */ /* 0x000fc80000000000 */
[----:B------:R-:W-:-:S05]  /*11e0*/  VIADD R23, R22, 0x1800000 ;  /* 0x0180000016177836 */ /* 0x000fca0000000000 */
[----:B------:R-:W-:-:S04]  /*11f0*/  LOP3.LUT R23, R23, 0x7f800000, RZ, 0xc0, !PT ;  /* 0x7f80000017177812 */ /* 0x000fc800078ec0ff */
[----:B------:R-:W-:-:S13]  /*1200*/  ISETP.GT.U32.AND P0, PT, R23, 0x1ffffff, PT ;  /* 0x01ffffff1700780c */ /* 0x000fda0003f04070 */
[----:B------:R-:W-:Y:S05]  /*1210*/  @P0 BRA `(.L_x_3) ;  /* 0x0000000000100947 */ /* 0x000fea0003800000 */
[----:B------:R-:W-:-:S07]  /*1220*/  MOV R24, 0x1240 ;  /* 0x0000124000187802 */ /* 0x000fce0000000f00 */
[----:B------:R-:W-:Y:S05]  /*1230*/  CALL.REL.NOINC `($__internal_0_$__cuda_sm20_rcp_rn_f32_slowpath) ;  /* 0x0000000c00587944 */ /* 0x000fea0003c00000 */
[----:B------:R-:W-:Y:S01]  /*1240*/  MOV R22, R27 ;  /* 0x0000001b00167202 */ /* 0x000fe20000000f00 */
[----:B------:R-:W-:Y:S06]  /*1250*/  BRA `(.L_x_4) ;  /* 0x0000000000107947 */ /* 0x000fec0003800000 */
.L_x_3:
[----:B------:R-:W0:Y:S02]  /*1260*/  MUFU.RCP R23, R22 ;  /* 0x0000001600177308 */ /* 0x000e240000001000 */
[----:B0-----:R-:W-:-:S04]  /*1270*/  FFMA R24, R22, R23, -1 ;  /* 0xbf80000016187423 */ /* 0x001fc80000000017 */
[----:B------:R-:W-:-:S04]  /*1280*/  FADD.FTZ R24, -R24, -RZ ;  /* 0x800000ff18187221 */ /* 0x000fc80000010100 */
[----:B------:R-:W-:-:S07]  /*1290*/  FFMA R22, R23, R24, R23 ;  /* 0x0000001817167223 */ /* 0x000fce0000000017 */
.L_x_4:
[-C--:B------:R-:W-:Y:S01]  /*12a0*/  FMUL R4, R4, R22.reuse ;  /* 0x0000001604047220 */ /* 0x080fe20000400000 */
        /* <DEDUP_REMOVED lines=14> */
[----:B------:R-:W-:Y:S01]  /*1390*/  FMUL R19, R19, R22 ;  /* 0x0000001613137220 */ /* 0x000fe20000400000 */
[----:B------:R0:W-:Y:S01]  /*13a0*/  STS.128 [R21], R4 ;  /* 0x0000000415007388 */ /* 0x0001e20000000c00 */
[----:B------:R-:W-:-:S03]  /*13b0*/  VIADD R2, R2, 0x1 ;  /* 0x0000000102027836 */ /* 0x000fc60000000000 */
[----:B------:R0:W-:Y:S02]  /*13c0*/  STS.128 [R21+0x10], R8 ;  /* 0x0000100815007388 */ /* 0x0001e40000000c00 */
[----:B------:R-:W-:Y:S02]  /*13d0*/  ISETP.NE.AND P0, PT, R2, 0x10, PT ;  /* 0x000000100200780c */ /* 0x000fe40003f05270 */
[----:B------:R0:W-:Y:S04]  /*13e0*/  STS.128 [R21+0x20], R12 ;  /* 0x0000200c15007388 */ /* 0x0001e80000000c00 */
[----:B------:R0:W-:Y:S07]  /*13f0*/  STS.128 [R21+0x30], R16 ;  /* 0x0000301015007388 */ /* 0x0001ee0000000c00 */
[----:B------:R-:W-:Y:S05]  /*1400*/  @P0 BRA `(.L_x_5) ;  /* 0xfffffff400680947 */ /* 0x000fea000383ffff */
[----:B0-----:R-:W0:Y:S01]  /*1410*/  S2R R7, SR_CgaCtaId ;  /* 0x0000000000077919 */ /* 0x001e220000008800 */
[----:B------:R-:W-:Y:S01]  /*1420*/  MOV R2, 0x400 ;  /* 0x0000040000027802 */ /* 0x000fe20000000f00 */
[----:B------:R-:W-:-:S03]  /*1430*/  IMAD.MOV.U32 R5, RZ, RZ, RZ ;  /* 0x000000ffff057224 */ /* 0x000fc600078e00ff */
[----:B------:R-:W-:-:S04]  /*1440*/  IADD3 R2, PT, PT, R2, 0x800, RZ ;  /* 0x0000080002027810 */ /* 0x000fc80007ffe0ff */
[----:B0-----:R-:W-:-:S07]  /*1450*/  LEA R2, R7, R2, 0x18 ;  /* 0x0000000207027211 */ /* 0x001fce00078ec0ff */
.L_x_6:
[----:B------:R-:W-:-:S05]  /*1460*/  LEA R4, R5, R20, 0x2 ;  /* 0x0000001405047211 */ /* 0x000fca00078e10ff */
[----:B-1----:R-:W0:Y:S02]  /*1470*/  LDS R6, [R4] ;  /* 0x0000000004067984 */ /* 0x002e240000000800 */
[----:B0-----:R-:W-:Y:S01]  /*1480*/  F2FP.F16.F32.PACK_AB R7, RZ, R6 ;  /* 0x00000006ff07723e */ /* 0x001fe200000000ff */
[C---:B------:R-:W-:Y:S01]  /*1490*/  IMAD R6, R5.reuse, 0x2, R2 ;  /* 0x0000000205067824 */ /* 0x040fe200078e0202 */
[----:B------:R-:W-:Y:S02]  /*14a0*/  IADD3 R5, PT, PT, R5, 0x20, RZ ;  /* 0x0000002005057810 */ /* 0x000fe40007ffe0ff */
[----:B------:R-:W-:Y:S02]  /*14b0*/  PRMT R8, R7, 0x7610, R8 ;  /* 0x0000761007087816 */ /* 0x000fe40000000008 */
[----:B------:R-:W-:-:S03]  /*14c0*/  ISETP.NE.AND P0, PT, R5, 0x100, PT ;  /* 0x000001000500780c */ /* 0x000fc60003f05270 */
[----:B------:R-:W-:Y:S04]  /*14d0*/  STS.U16 [R6], R8 ;  /* 0x0000000806007388 */ /* 0x000fe80000000400 */
[----:B------:R-:W0:Y:S02]  /*14e0*/  LDS R7, [R4+0x4] ;  /* 0x0000040004077984 */ /* 0x000e240000000800 */
[----:B0-----:R-:W-:-:S04]  /*14f0*/  F2FP.F16.F32.PACK_AB R7, RZ, R7 ;  /* 0x00000007ff07723e */ /* 0x001fc800000000ff */
[----:B------:R-:W-:-:S05]  /*1500*/  PRMT R9, R7, 0x7610, R9 ;  /* 0x0000761007097816 */ /* 0x000fca0000000009 */
[----:B------:R-:W-:Y:S04]  /*1510*/  STS.U16 [R6+0x2], R9 ;  /* 0x0000020906007388 */ /* 0x000fe80000000400 */
        /* <DEDUP_REMOVED lines=117> */
[----:B0-----:R-:W-:-:S05]  /*1c70*/  F2FP.F16.F32.PACK_AB R7, RZ, R7 ;  /* 0x00000007ff07723e */ /* 0x001fca00000000ff */
[----:B------:R1:W-:Y:S01]  /*1c80*/  STS.U16 [R6+0x3e], R7 ;  /* 0x00003e0706007388 */ /* 0x0003e20000000400 */
[----:B------:R-:W-:Y:S05]  /*1c90*/  @P0 BRA `(.L_x_6) ;  /* 0xfffffff400f00947 */ /* 0x000fea000383ffff */
.L_x_1:
[----:B------:R-:W-:Y:S05]  /*1ca0*/  BSYNC.RECONVERGENT B0 ;  /* 0x0000000000007941 */ /* 0x000fea0003800200 */
.L_x_0:
[----:B------:R-:W2:Y:S01]  /*1cb0*/  S2R R9, SR_LANEID ;  /* 0x0000000000097919 */ /* 0x000ea20000000000 */
[----:B0-----:R-:W-:Y:S01]  /*1cc0*/  IMAD.MOV.U32 R5, RZ, RZ, RZ ;  /* 0x000000ffff057224 */ /* 0x001fe200078e00ff */
[----:B------:R-:W-:Y:S01]  /*1cd0*/  BAR.SYNC.DEFER_BLOCKING 0x0 ;  /* 0x0000000000007b1d */ /* 0x000fe20000010000 */
[----:B--2---:R-:W-:Y:S02]  /*1ce0*/  LOP3.LUT R4, R9, 0x3, RZ, 0xc0, !PT ;  /* 0x0000000309047812 */ /* 0x004fe400078ec0ff */
[----:B-1----:R-:W-:-:S05]  /*1cf0*/  SHF.R.U32.HI R7, RZ, 0x2, R9 ;  /* 0x00000002ff077819 */ /* 0x002fca0000011609 */
[----:B------:R-:W-:-:S03]  /*1d00*/  IMAD.WIDE.U32 R4, R7, 0x8, R4 ;  /* 0x0000000807047825 */ /* 0x000fc600078e0004 */
[----:B------:R-:W-:-:S04]  /*1d10*/  LEA R6, P0, R4, UR8, 0x2 ;  /* 0x0000000804067c11 */ /* 0x000fc8000f8010ff */
[----:B------:R-:W-:-:S05]  /*1d20*/  LEA.HI.X R7, R4, UR9, R5, 0x2, P0 ;  /* 0x0000000904077c11 */ /* 0x000fca00080f1405 */
[----:B------:R-:W2:Y:S04]  /*1d30*/  LDG.E R16, desc[UR12][R6.64] ;  /* 0x0000000c06107981 */ /* 0x000ea8000c1e1900 */
[----:B------:R-:W3:Y:S04]  /*1d40*/  LDG.E R17, desc[UR12][R6.64+0x100] ;  /* 0x0001000c06117981 */ /* 0x000ee8000c1e1900 */
[----:B------:R-:W4:Y:S04]  /*1d50*/  LDG.E R18, desc[UR12][R6.64+0x10] ;  /* 0x0000100c06127981 */ /* 0x000f28000c1e1900 */
[----:B------:R0:W5:Y:S01]  /*1d60*/  LDG.E R19, desc[UR12][R6.64+0x110] ;  /* 0x0001100c06137981 */ /* 0x000162000c1e1900 */
[----:B------:R-:W1:Y:S01]  /*1d70*/  S2UR UR10, SR_CgaCtaId ;  /* 0x00000000000a79c3 */ /* 0x000e620000008800 */
[--C-:B------:R-:W-:Y:S01]  /*1d80*/  SHF.R.U32.HI R2, RZ, 0x3, R9.reuse ;  /* 0x00000003ff027819 */ /* 0x100fe20000011609 */
[----:B------:R-:W-:Y:S01]  /*1d90*/  UMOV UR5, 0x400 ;  /* 0x0000040000057882 */ /* 0x000fe20000000000 */
[----:B------:R-:W-:Y:S01]  /*1da0*/  LOP3.LUT R8, R9, 0x7, RZ, 0xc0, !PT ;  /* 0x0000000709087812 */ /* 0x000fe200078ec0ff */
[----:B------:R-:W-:Y:S01]  /*1db0*/  UIADD3 UR5, UPT, UPT, UR5, 0x800, URZ ;  /* 0x0000080005057890 */ /* 0x000fe2000fffe0ff */
[----:B------:R-:W-:Y:S01]  /*1dc0*/  SHF.L.U32 R11, R2, 0x3, RZ ;  /* 0x00000003020b7819 */ /* 0x000fe200000006ff */
[----:B------:R-:W-:Y:S01]  /*1dd0*/  UIADD3 UR4, UPT, UPT, UR4, 0x1, URZ ;  /* 0x0000000104047890 */ /* 0x000fe2000fffe0ff */
[----:B------:R-:W-:-:S02]  /*1de0*/  SHF.R.U32.HI R2, RZ, 0x4, R9 ;  /* 0x00000004ff027819 */ /* 0x000fc40000011609 */
[----:B------:R-:W-:-:S03]  /*1df0*/  LOP3.LUT R9, R11, 0x8, R8, 0xe2, !PT ;  /* 0x000000080b097812 */ /* 0x000fc600078ee208 */
[----:B------:R-:W-:-:S05]  /*1e00*/  IMAD.SHL.U32 R2, R2, 0x8, RZ ;  /* 0x0000000802027824 */ /* 0x000fca00078e00ff */
[----:B------:R-:W-:Y:S01]  /*1e10*/  LEA R2, R9, R2, 0x4 ;  /* 0x0000000209027211 */ /* 0x000fe200078e20ff */
[----:B-1----:R-:W-:Y:S01]  /*1e20*/  ULEA UR5, UR10, UR5, 0x18 ;  /* 0x000000050a057291 */ /* 0x002fe2000f8ec0ff */
[----:B------:R-:W1:Y:S05]  /*1e30*/  LDCU.64 UR10, c[0x0][0x398] ;  /* 0x00007300ff0a77ac */ /* 0x000e6a0008000a00 */
[----:B------:R-:W-:-:S05]  /*1e40*/  LEA R2, R2, UR5, 0x1 ;  /* 0x0000000502027c11 */ /* 0x000fca000f8e08ff */
[----:B------:R-:W-:Y:S01]  /*1e50*/  LDSM.16.M88.4 R8, [R2] ;  /* 0x000000000208783b */ /* 0x000fe20000000200 */
[----:B------:R-:W0:Y:S02]  /*1e60*/  S2UR UR5, SR_CTAID.X ;  /* 0x00000000000579c3 */ /* 0x000e240000002500 */
[----:B0-----:R-:W-:-:S04]  /*1e70*/  USHF.L.U32 UR5, UR5, 0x8, URZ ;  /* 0x0000000805057899 */ /* 0x001fc800080006ff */
[----:B-1----:R-:W-:-:S06]  /*1e80*/  UIMAD.WIDE.U32 UR10, UR5, 0x4, UR10 ;  /* 0x00000004050a78a5 */ /* 0x002fcc000f8e000a */
[----:B------:R-:W-:-:S04]  /*1e90*/  LEA R6, P0, R4, UR10, 0x3 ;  /* 0x0000000a04067c11 */ /* 0x000fc8000f8018ff */
[----:B------:R-:W-:Y:S01]  /*1ea0*/  LEA.HI.X R7, R4, UR11, R5, 0x3, P0 ;  /* 0x0000000b04077c11 */ /* 0x000fe200080f1c05 */
[----:B------:R-:W0:Y:S02]  /*1eb0*/  LDCU UR10, c[0x0][0x3a4] ;  /* 0x00007480ff0a77ac */ /* 0x000e240008000800 */
[----:B0-----:R-:W-:Y:S01]  /*1ec0*/  UISETP.NE.AND UP0, UPT, UR4, UR10, UPT ;  /* 0x0000000a0400728c */ /* 0x001fe2000bf05270 */
[----:B--2---:R-:W-:Y:S04]  /*1ed0*/  MOVM.16.MT88 R12, R16 ;  /* 0x00000000100c723a */ /* 0x004fe80000000000 */
[----:B---3--:R-:W0:Y:S04]  /*1ee0*/  MOVM.16.MT88 R13, R17 ;  /* 0x00000000110d723a */ /* 0x008e280000000000 */
[----:B----4-:R-:W-:Y:S04]  /*1ef0*/  MOVM.16.MT88 R18, R18 ;  /* 0x000000001212723a */ /* 0x010fe80000000000 */
[----:B-----5:R-:W1:Y:S01]  /*1f00*/  MOVM.16.MT88 R19, R19 ;  /* 0x000000001313723a */ /* 0x020e620000000000 */
[C---:B0-----:R-:W-:Y:S08]  /*1f10*/  HMMA.16816.F32 R12, R8.reuse, R12, RZ ;  /* 0x0000000c080c723c */ /* 0x041ff000000018ff */
[----:B-1----:R-:W-:Y:S11]  /*1f20*/  HMMA.16816.F32 R8, R8, R18, RZ ;  /* 0x000000120808723c */ /* 0x002ff600000018ff */
[----:B------:R0:W-:Y:S04]  /*1f30*/  STG.E.64 desc[UR12][R6.64], R12 ;  /* 0x0000000c06007986 */ /* 0x0001e8000c101b0c */
[----:B------:R0:W-:Y:S04]  /*1f40*/  STG.E.64 desc[UR12][R6.64+0x200], R14 ;  /* 0x0002000e06007986 */ /* 0x0001e8000c101b0c */
[----:B------:R0:W-:Y:S04]  /*1f50*/  STG.E.64 desc[UR12][R6.64+0x20], R8 ;  /* 0x0000200806007986 */ /* 0x0001e8000c101b0c */
[----:B------:R0:W-:Y:S01]  /*1f60*/  STG.E.64 desc[UR12][R6.64+0x220], R10 ;  /* 0x0002200a06007986 */ /* 0x0001e2000c101b0c */
[----:B------:R-:W-:Y:S06]  /*1f70*/  BAR.SYNC.DEFER_BLOCKING 0x0 ;  /* 0x0000000000007b1d */ /* 0x000fec0000010000 */
[----:B------:R-:W-:Y:S05]  /*1f80*/  BRA.U UP0, `(.L_x_7) ;  /* 0xffffffe1006c7547 */ /* 0x000fea000b83ffff */
[----:B------:R-:W-:Y:S05]  /*1f90*/  EXIT ;  /* 0x000000000000794d */ /* 0x000fea0003800000 */
        .weak           $__internal_0_$__cuda_sm20_rcp_rn_f32_slowpath
        .type           $__internal_0_$__cuda_sm20_rcp_rn_f32_slowpath,@function
        .size           $__internal_0_$__cuda_sm20_rcp_rn_f32_slowpath,(.L_x_13 - $__internal_0_$__cuda_sm20_rcp_rn_f32_slowpath)
$__internal_0_$__cuda_sm20_rcp_rn_f32_slowpath:
[----:B------:R-:W-:Y:S01]  /*1fa0*/  IMAD.SHL.U32 R25, R22, 0x2, RZ ;  /* 0x0000000216197824 */ /* 0x000fe200078e00ff */
[----:B------:R-:W-:Y:S04]  /*1fb0*/  BSSY.RECONVERGENT B1, `(.L_x_8) ;  /* 0x0000030000017945 */ /* 0x000fe80003800200 */
[----:B------:R-:W-:-:S04]  /*1fc0*/  SHF.R.U32.HI R25, RZ, 0x18, R25 ;  /* 0x00000018ff197819 */ /* 0x000fc80000011619 */
[----:B------:R-:W-:-:S13]  /*1fd0*/  ISETP.NE.U32.AND P0, PT, R25, RZ, PT ;  /* 0x000000ff1900720c */ /* 0x000fda0003f05070 */
[----:B------:R-:W-:Y:S05]  /*1fe0*/  @P0 BRA `(.L_x_9) ;  /* 0x0000000000280947 */ /* 0x000fea0003800000 */
[----:B------:R-:W-:-:S04]  /*1ff0*/  SHF.L.U32 R23, R22, 0x1, RZ ;  /* 0x0000000116177819 */ /* 0x000fc800000006ff */
[----:B------:R-:W-:-:S13]  /*2000*/  ISETP.NE.AND P0, PT, R23, RZ, PT ;  /* 0x000000ff1700720c */ /* 0x000fda0003f05270 */
[----:B------:R-:W-:Y:S01]  /*2010*/  @P0 FFMA R25, R22, 1.84467440737095516160e+19, RZ ;  /* 0x5f80000016190823 */ /* 0x000fe200000000ff */
[----:B------:R-:W-:Y:S08]  /*2020*/  @!P0 MUFU.RCP R27, R22 ;  /* 0x00000016001b8308 */ /* 0x000ff00000001000 */
[----:B------:R-:W0:Y:S02]  /*2030*/  @P0 MUFU.RCP R26, R25 ;  /* 0x00000019001a0308 */ /* 0x000e240000001000 */
[----:B0-----:R-:W-:-:S04]  /*2040*/  @P0 FFMA R23, R25, R26, -1 ;  /* 0xbf80000019170423 */ /* 0x001fc8000000001a */
[----:B------:R-:W-:-:S04]  /*2050*/  @P0 FADD.FTZ R23, -R23, -RZ ;  /* 0x800000ff17170221 */ /* 0x000fc80000010100 */
[----:B------:R-:W-:-:S04]  /*2060*/  @P0 FFMA R23, R26, R23, R26 ;  /* 0x000000171a170223 */ /* 0x000fc8000000001a */
[----:B------:R-:W-:Y:S01]  /*2070*/  @P0 FFMA R27, R23, 1.84467440737095516160e+19, RZ ;  /* 0x5f800000171b0823 */ /* 0x000fe200000000ff */
[----:B------:R-:W-:Y:S06]  /*2080*/  BRA `(.L_x_10) ;  /* 0x0000000000887947 */ /* 0x000fec0003800000 */
.L_x_9:
[----:B------:R-:W-:-:S05]  /*2090*/  VIADD R23, R25, 0xffffff03 ;  /* 0xffffff0319177836 */ /* 0x000fca0000000000 */
[----:B------:R-:W-:-:S13]  /*20a0*/  ISETP.GT.U32.AND P0, PT, R23, 0x1, PT ;  /* 0x000000011700780c */ /* 0x000fda0003f04070 */
[----:B------:R-:W-:Y:S05]  /*20b0*/  @P0 BRA `(.L_x_11) ;  /* 0x0000000000780947 */ /* 0x000fea0003800000 */
[----:B------:R-:W-:-:S04]  /*20c0*/  LOP3.LUT R26, R22, 0x7fffff, RZ, 0xc0, !PT ;  /* 0x007fffff161a7812 */ /* 0x000fc800078ec0ff */
[----:B------:R-:W-:-:S04]  /*20d0*/  LOP3.LUT R27, R26, 0x3f800000, RZ, 0xfc, !PT ;  /* 0x3f8000001a1b7812 */ /* 0x000fc800078efcff */
[----:B------:R-:W0:Y:S02]  /*20e0*/  MUFU.RCP R26, R27 ;  /* 0x0000001b001a7308 */ /* 0x000e240000001000 */
[----:B0-----:R-:W-:Y:S01]  /*20f0*/  FFMA R28, R27, R26, -1 ;  /* 0xbf8000001b1c7423 */ /* 0x001fe2000000001a */
[----:B------:R-:W-:-:S03]  /*2100*/  IADD3 R27, PT, PT, R25, -0xfc, RZ ;  /* 0xffffff04191b7810 */ /* 0x000fc60007ffe0ff */
[----:B------:R-:W-:-:S04]  /*2110*/  FADD.FTZ R29, -R28, -RZ ;  /* 0x800000ff1c1d7221 */ /* 0x000fc80000010100 */
[CCC-:B------:R-:W-:Y:S01]  /*2120*/  FFMA.RM R28, R26.reuse, R29.reuse, R26.reuse ;  /* 0x0000001d1a1c7223 */ /* 0x1c0fe2000000401a */
[----:B------:R-:W-:-:S04]  /*2130*/  FFMA.RP R29, R26, R29, R26 ;  /* 0x0000001d1a1d7223 */ /* 0x000fc8000000801a */
[C---:B------:R-:W-:Y:S02]  /*2140*/  LOP3.LUT R26, R28.reuse, 0x7fffff, RZ, 0xc0, !PT ;  /* 0x007fffff1c1a7812 */ /* 0x040fe400078ec0ff */
[----:B------:R-:W-:Y:S02]  /*2150*/  FSETP.NEU.FTZ.AND P0, PT, R28, R29, PT ;  /* 0x0000001d1c00720b */ /* 0x000fe40003f1d000 */
[----:B------:R-:W-:Y:S02]  /*2160*/  MOV R28, 0x3 ;  /* 0x00000003001c7802 */ /* 0x000fe40000000f00 */
[----:B------:R-:W-:Y:S02]  /*2170*/  LOP3.LUT R26, R26, 0x800000, RZ, 0xfc, !PT ;  /* 0x008000001a1a7812 */ /* 0x000fe400078efcff */
[----:B------:R-:W-:Y:S02]  /*2180*/  SHF.L.U32 R29, R28, R23, RZ ;  /* 0x000000171c1d7219 */ /* 0x000fe400000006ff */
[----:B------:R-:W-:-:S02]  /*2190*/  SHF.R.U32.HI R27, RZ, R27, R26 ;  /* 0x0000001bff1b7219 */ /* 0x000fc4000001161a */
[----:B------:R-:W-:Y:S02]  /*21a0*/  LOP3.LUT R28, R29, R26, RZ, 0xc0, !PT ;  /* 0x0000001a1d1c7212 */ /* 0x000fe400078ec0ff */
[----:B------:R-:W-:Y:S02]  /*21b0*/  SEL R29, RZ, 0xffffffff, !P0 ;  /* 0xffffffffff1d7807 */ /* 0x000fe40004000000 */
[----:B------:R-:W-:-:S03]  /*21c0*/  SHF.R.U32.HI R28, RZ, R23, R28 ;  /* 0x00000017ff1c7219 */ /* 0x000fc6000001161c */
[----:B------:R-:W-:Y:S01]  /*21d0*/  IMAD.MOV R25, RZ, RZ, -R29 ;  /* 0x000000ffff197224 */ /* 0x000fe200078e0a1d */
[C---:B------:R-:W-:Y:S02]  /*21e0*/  LOP3.LUT P0, RZ, R28.reuse, 0x1, RZ, 0xc0, !PT ;  /* 0x000000011cff7812 */ /* 0x040fe4000780c0ff */
[----:B------:R-:W-:Y:S02]  /*21f0*/  LOP3.LUT P2, RZ, R28, 0x2, RZ, 0xc0, !PT ;  /* 0x000000021cff7812 */ /* 0x000fe4000784c0ff */
[----:B------:R-:W-:-:S04]  /*2200*/  LOP3.LUT P1, RZ, R25, R23, R26, 0xf8, !PT ;  /* 0x0000001719ff7212 */ /* 0x000fc8000782f81a */
[----:B------:R-:W-:Y:S02]  /*2210*/  PLOP3.LUT P0, PT, P0, P1, P2, 0xe0, 0x0 ;  /* 0x000000000000781c */ /* 0x000fe40000703c20 */
[----:B------:R-:W-:Y:S02]  /*2220*/  LOP3.LUT P1, RZ, R22, 0x7fffff, RZ, 0xc0, !PT ;  /* 0x007fffff16ff7812 */ /* 0x000fe4000782c0ff */
[----:B------:R-:W-:-:S04]  /*2230*/  SEL R23, RZ, 0x1, !P0 ;  /* 0x00000001ff177807 */ /* 0x000fc80004000000 */
[----:B------:R-:W-:-:S04]  /*2240*/  IADD3 R23, PT, PT, -R23, RZ, RZ ;  /* 0x000000ff17177210 */ /* 0x000fc80007ffe1ff */
[----:B------:R-:W-:-:S13]  /*2250*/  ISETP.GE.AND P0, PT, R23, RZ, PT ;  /* 0x000000ff1700720c */ /* 0x000fda0003f06270 */
[----:B------:R-:W-:-:S05]  /*2260*/  @!P0 IADD3 R27, PT, PT, R27, 0x1, RZ ;  /* 0x000000011b1b8810 */ /* 0x000fca0007ffe0ff */
[----:B------:R-:W-:-:S05]  /*2270*/  @!P1 IMAD.SHL.U32 R27, R27, 0x2, RZ ;  /* 0x000000021b1b9824 */ /* 0x000fca00078e00ff */
[----:B------:R-:W-:Y:S01]  /*2280*/  LOP3.LUT R27, R27, 0x80000000, R22, 0xf8, !PT ;  /* 0x800000001b1b7812 */ /* 0x000fe200078ef816 */
[----:B------:R-:W-:Y:S06]  /*2290*/  BRA `(.L_x_10) ;  /* 0x0000000000047947 */ /* 0x000fec0003800000 */
.L_x_11:
[----:B------:R0:W1:Y:S02]  /*22a0*/  MUFU.RCP R27, R22 ;  /* 0x00000016001b7308 */ /* 0x0000640000001000 */
.L_x_10:
[----:B------:R-:W-:Y:S05]  /*22b0*/  BSYNC.RECONVERGENT B1 ;  /* 0x0000000000017941 */ /* 0x000fea0003800200 */
.L_x_8:
[----:B0-----:R-:W-:Y:S02]  /*22c0*/  MOV R22, R24 ;  /* 0x0000001800167202 */ /* 0x001fe40000000f00 */
[----:B------:R-:W-:-:S04]  /*22d0*/  MOV R23, 0x0 ;  /* 0x0000000000177802 */ /* 0x000fc80000000f00 */
[----:B-1----:R-:W-:Y:S05]  /*22e0*/  RET.REL.NODEC R22 `(_Z41flashattn_fused_wmma_16x16_batched_kernelPK6__halfS1_S1_Pfii) ;  /* 0xffffffdc16447950 */ /* 0x002fea0003c3ffff */
.L_x_12:
[----:B------:R-:W-:-:S00]  /*22f0*/  BRA `(.L_x_12) ;  /* 0xfffffffc00fc7947 */ /* 0x000fc0000383ffff */
[----:B------:R-:W-:-:S00]  /*2300*/  NOP ;  /* 0x0000000000007918 */ /* 0x000fc00000000000 */
[----:B------:R-:W-:-:S00]  /*2310*/  NOP ;  /* 0x0000000000007918 */ /* 0x000fc00000000000 */
[----:B------:R-:W-:-:S00]  /*2320*/  NOP ;  /* 0x0000000000007918 */ /* 0x000fc00000000000 */
[----:B------:R-:W-:-:S00]  /*2330*/  NOP ;  /* 0x0000000000007918 */ /* 0x000fc00000000000 */
[----:B------:R-:W-:-:S00]  /*2340*/  NOP ;  /* 0x0000000000007918 */ /* 0x000fc00000000000 */
[----:B------:R-:W-:-:S00]  /*2350*/  NOP ;  /* 0x0000000000007918 */ /* 0x000fc00000000000 */
[----:B------:R-:W-:-:S00]  /*2360*/  NOP ;  /* 0x0000000000007918 */ /* 0x000fc00000000000 */
[----:B------:R-:W-:-:S00]  /*2370*/  NOP ;  /* 0x0000000000007918 */ /* 0x000fc00000000000 */
.L_x_13:


//--------------------- .nv.shared._Z41flashattn_fused_wmma_16x16_batched_kernelPK6__halfS1_S1_Pfii --------------------------
	.section	.nv.shared._Z41flashattn_fused_wmma_16x16_batched_kernelPK6__halfS1_S1_Pfii,"aw",@nobits
	.sectionflags	@""
	.align	4
.nv.shared._Z41flashattn_fused_wmma_16x16_batched_kernelPK6__halfS1_S1_Pfii:
	.zero		3584


//--------------------- .nv.shared.reserved.0     --------------------------
	.section	.nv.shared.reserved.0,"aw",@nobits
	.weak		__nv_reservedSMEM_offset_0_alias
	.size		__nv_reservedSMEM_offset_0_alias, 0, 64
	.other		__nv_reservedSMEM_offset_0_alias,@"STO_CUDA_RESERVED_SHARED STV_DEFAULT"
__nv_reservedSMEM_offset_0_alias:
	.zero		0
	.zero		64


//--------------------- .nv.constant0._Z41flashattn_fused_wmma_16x16_batched_kernelPK6__halfS1_S1_Pfii --------------------------
	.section	.nv.constant0._Z41flashattn_fused_wmma_16x16_batched_kernelPK6__halfS1_S1_Pfii,"a",@progbits
	.sectionflags	@""
	.align	4
.nv.constant0._Z41flashattn_fused_wmma_16x16_batched_kernelPK6__halfS1_S1_Pfii:
	.zero		936


//--------------------- SYMBOLS --------------------------

	.type		.nv.reservedSmem.offset0,@object
	.size		.nv.reservedSmem.offset0,0x4
	.type		.nv.reservedSmem.cap,@object
	.size		.nv.reservedSmem.cap,0x4
